	.target	sm_90a

	.elftype	@"ET_EXEC"


//--------------------- .note.nv.tkinfo           --------------------------
	.section	.note.nv.tkinfo,"",@"SHT_NOTE"
	.sectionflags	@"SHF_NOTE_NV_TKINFO"
	.tkinfo
        /*0018*/ 	.word	0x00000002
        /*0030*/ 	.string	""
        /*0030*/ 	.string	"ptxas"
        /*0030*/ 	.string	"Cuda compilation tools, release 13.0, V13.0.88"
        /*0030*/ 	.string	"Build cuda_13.0.r13.0/compiler.36424714_0"
        /*0030*/ 	.string	"-arch sm_90a -m 64 "



//--------------------- .note.nv.cuinfo           --------------------------
	.section	.note.nv.cuinfo,"",@"SHT_NOTE"
	.sectionflags	@"SHF_NOTE_NV_CUINFO"
        /*0018*/ 	.short	0x0002
        /*001a*/ 	.short	0x005a
        /*001c*/ 	.short	0x0082
	.zero		2


//--------------------- .nv.info                  --------------------------
	.section	.nv.info,"",@"SHT_CUDA_INFO"
	.align	4


	//----- nvinfo : EIATTR_REGCOUNT
	.align		4
        /*0000*/ 	.byte	0x04, 0x2f
        /*0002*/ 	.short	(.L_15 - .L_14)
	.align		4
.L_14:
        /*0004*/ 	.word	index@(_ZN7cutlass13device_kernelINS_4gemm6kernel13GemmUniversalIN4cute5tupleIJiiiiEEENS1_10collective13CollectiveMmaINS1_34MainloopSm90TmaGmmaWarpSpecializedILi4ENS5_IJNS4_1CILi1EEESB_SB_EEENS1_35KernelTmaWarpSpecializedCooperativeEEENS5_IJNSA_ILi128EEESF_SF_EEEfNS5_IJlSB_lEEEfSH_NS4_8TiledMMAINS4_8MMA_AtomIJNS4_4SM904GMMA30MMA_64x128x8_F32TF32TF32_SS_TNILNSL_7ScaleInE1ELSN_1EEEEEENS4_6LayoutINS5_IJNSA_ILi2EEESB_SB_EEENS5_IJSB_NSA_ILi0EEEST_EEEEENS5_IJNS4_10UnderscoreESW_SW_EEEEENS4_13SM90_TMA_LOADENS4_14ComposedLayoutINS4_7SwizzleILi3ELi4ELi3EEENS4_18smem_ptr_flag_bitsILi32EEENSQ_INS5_IJNSA_ILi8EEENSA_ILi32EEEEEENS5_IJS16_SB_EEEEEEEvNS4_8identityESZ_S1A_vS1B_EENS_8epilogue10collective6detail29Sm90TmaWarpSpecializedAdapterINS1E_15DefaultEpilogueIfSH_SH_NS1D_6thread17LinearCombinationIfLi1EffLNS1I_9ScaleType4KindE0ELNS_15FloatRoundStyleE2EfEENS1_15EpilogueDefaultEEEEEvvEEEEvNT_6ParamsE)
        /*0008*/ 	.word	0x000000a8


	//----- nvinfo : EIATTR_FRAME_SIZE
	.align		4
.L_15:
        /*000c*/ 	.byte	0x04, 0x11
        /*000e*/ 	.short	(.L_17 - .L_16)
	.align		4
.L_16:
        /*0010*/ 	.word	index@(_ZN7cutlass13device_kernelINS_4gemm6kernel13GemmUniversalIN4cute5tupleIJiiiiEEENS1_10collective13CollectiveMmaINS1_34MainloopSm90TmaGmmaWarpSpecializedILi4ENS5_IJNS4_1CILi1EEESB_SB_EEENS1_35KernelTmaWarpSpecializedCooperativeEEENS5_IJNSA_ILi128EEESF_SF_EEEfNS5_IJlSB_lEEEfSH_NS4_8TiledMMAINS4_8MMA_AtomIJNS4_4SM904GMMA30MMA_64x128x8_F32TF32TF32_SS_TNILNSL_7ScaleInE1ELSN_1EEEEEENS4_6LayoutINS5_IJNSA_ILi2EEESB_SB_EEENS5_IJSB_NSA_ILi0EEEST_EEEEENS5_IJNS4_10UnderscoreESW_SW_EEEEENS4_13SM90_TMA_LOADENS4_14ComposedLayoutINS4_7SwizzleILi3ELi4ELi3EEENS4_18smem_ptr_flag_bitsILi32EEENSQ_INS5_IJNSA_ILi8EEENSA_ILi32EEEEEENS5_IJS16_SB_EEEEEEEvNS4_8identityESZ_S1A_vS1B_EENS_8epilogue10collective6detail29Sm90TmaWarpSpecializedAdapterINS1E_15DefaultEpilogueIfSH_SH_NS1D_6thread17LinearCombinationIfLi1EffLNS1I_9ScaleType4KindE0ELNS_15FloatRoundStyleE2EfEENS1_15EpilogueDefaultEEEEEvvEEEEvNT_6ParamsE)
        /*0014*/ 	.word	0x00000000


	//----- nvinfo : EIATTR_MIN_STACK_SIZE
	.align		4
.L_17:
        /*0018*/ 	.byte	0x04, 0x12
        /*001a*/ 	.short	(.L_19 - .L_18)
	.align		4
.L_18:
        /*001c*/ 	.word	index@(_ZN7cutlass13device_kernelINS_4gemm6kernel13GemmUniversalIN4cute5tupleIJiiiiEEENS1_10collective13CollectiveMmaINS1_34MainloopSm90TmaGmmaWarpSpecializedILi4ENS5_IJNS4_1CILi1EEESB_SB_EEENS1_35KernelTmaWarpSpecializedCooperativeEEENS5_IJNSA_ILi128EEESF_SF_EEEfNS5_IJlSB_lEEEfSH_NS4_8TiledMMAINS4_8MMA_AtomIJNS4_4SM904GMMA30MMA_64x128x8_F32TF32TF32_SS_TNILNSL_7ScaleInE1ELSN_1EEEEEENS4_6LayoutINS5_IJNSA_ILi2EEESB_SB_EEENS5_IJSB_NSA_ILi0EEEST_EEEEENS5_IJNS4_10UnderscoreESW_SW_EEEEENS4_13SM90_TMA_LOADENS4_14ComposedLayoutINS4_7SwizzleILi3ELi4ELi3EEENS4_18smem_ptr_flag_bitsILi32EEENSQ_INS5_IJNSA_ILi8EEENSA_ILi32EEEEEENS5_IJS16_SB_EEEEEEEvNS4_8identityESZ_S1A_vS1B_EENS_8epilogue10collective6detail29Sm90TmaWarpSpecializedAdapterINS1E_15DefaultEpilogueIfSH_SH_NS1D_6thread17LinearCombinationIfLi1EffLNS1I_9ScaleType4KindE0ELNS_15FloatRoundStyleE2EfEENS1_15EpilogueDefaultEEEEEvvEEEEvNT_6ParamsE)
        /*0020*/ 	.word	0x00000000
.L_19:


//--------------------- .nv.compat                --------------------------
	.section	.nv.compat,"",@"SHT_CUDA_COMPAT_INFO"
	.align	4
        /*0000*/ 	.byte	0x02, 0x09, 0x01, 0x00, 0x02, 0x02, 0x04, 0x00, 0x02, 0x05, 0x05, 0x00, 0x03, 0x07, 0x01, 0x01
        /*0010*/ 	.byte	0x02, 0x03, 0x01, 0x00, 0x02, 0x06, 0x01, 0x00, 0x04, 0x0b, 0x08, 0x00, 0x00, 0x00, 0x00, 0x00
        /*0020*/ 	.byte	0x00, 0x00, 0x00, 0x00


//--------------------- .nv.info._ZN7cutlass13device_kernelINS_4gemm6kernel13GemmUniversalIN4cute5tupleIJiiiiEEENS1_10collective13CollectiveMmaINS1_34MainloopSm90TmaGmmaWarpSpecializedILi4ENS5_IJNS4_1CILi1EEESB_SB_EEENS1_35KernelTmaWarpSpecializedCooperativeEEENS5_IJNSA_ILi128EEESF_SF_EEEfNS5_IJlSB_lEEEfSH_NS4_8TiledMMAINS4_8MMA_AtomIJNS4_4SM904GMMA30MMA_64x128x8_F32TF32TF32_SS_TNILNSL_7ScaleInE1ELSN_1EEEEEENS4_6LayoutINS5_IJNSA_ILi2EEESB_SB_EEENS5_IJSB_NSA_ILi0EEEST_EEEEENS5_IJNS4_10UnderscoreESW_SW_EEEEENS4_13SM90_TMA_LOADENS4_14ComposedLayoutINS4_7SwizzleILi3ELi4ELi3EEENS4_18smem_ptr_flag_bitsILi32EEENSQ_INS5_IJNSA_ILi8EEENSA_ILi32EEEEEENS5_IJS16_SB_EEEEEEEvNS4_8identityESZ_S1A_vS1B_EENS_8epilogue10collective6detail29Sm90TmaWarpSpecializedAdapterINS1E_15DefaultEpilogueIfSH_SH_NS1D_6thread17LinearCombinationIfLi1EffLNS1I_9ScaleType4KindE0ELNS_15FloatRoundStyleE2EfEENS1_15EpilogueDefaultEEEEEvvEEEEvNT_6ParamsE --------------------------
	.section	.nv.info._ZN7cutlass13device_kernelINS_4gemm6kernel13GemmUniversalIN4cute5tupleIJiiiiEEENS1_10collective13CollectiveMmaINS1_34MainloopSm90TmaGmmaWarpSpecializedILi4ENS5_IJNS4_1CILi1EEESB_SB_EEENS1_35KernelTmaWarpSpecializedCooperativeEEENS5_IJNSA_ILi128EEESF_SF_EEEfNS5_IJlSB_lEEEfSH_NS4_8TiledMMAINS4_8MMA_AtomIJNS4_4SM904GMMA30MMA_64x128x8_F32TF32TF32_SS_TNILNSL_7ScaleInE1ELSN_1EEEEEENS4_6LayoutINS5_IJNSA_ILi2EEESB_SB_EEENS5_IJSB_NSA_ILi0EEEST_EEEEENS5_IJNS4_10UnderscoreESW_SW_EEEEENS4_13SM90_TMA_LOADENS4_14ComposedLayoutINS4_7SwizzleILi3ELi4ELi3EEENS4_18smem_ptr_flag_bitsILi32EEENSQ_INS5_IJNSA_ILi8EEENSA_ILi32EEEEEENS5_IJS16_SB_EEEEEEEvNS4_8identityESZ_S1A_vS1B_EENS_8epilogue10collective6detail29Sm90TmaWarpSpecializedAdapterINS1E_15DefaultEpilogueIfSH_SH_NS1D_6thread17LinearCombinationIfLi1EffLNS1I_9ScaleType4KindE0ELNS_15FloatRoundStyleE2EfEENS1_15EpilogueDefaultEEEEEvvEEEEvNT_6ParamsE,"",@"SHT_CUDA_INFO"
	.sectionflags	@""
	.align	4


	//----- nvinfo : EIATTR_CUDA_API_VERSION
	.align		4
        /*0000*/ 	.byte	0x04, 0x37
        /*0002*/ 	.short	(.L_21 - .L_20)
.L_20:
        /*0004*/ 	.word	0x00000082


	//----- nvinfo : EIATTR_KPARAM_INFO
	.align		4
.L_21:
        /*0008*/ 	.byte	0x04, 0x17
        /*000a*/ 	.short	(.L_23 - .L_22)
.L_22:
        /*000c*/ 	.word	0x00000000
        /*0010*/ 	.short	0x0000
        /*0012*/ 	.short	0x0070
        /*0014*/ 	.byte	0x00, 0xf0, 0x01, 0x10


	//----- nvinfo : EIATTR_SPARSE_MMA_MASK
	.align		4
.L_23:
        /*0018*/ 	.byte	0x03, 0x50
        /*001a*/ 	.short	0x0000


	//----- nvinfo : EIATTR_MAXREG_COUNT
	.align		4
        /*001c*/ 	.byte	0x03, 0x1b
        /*001e*/ 	.short	0x00a8


	//----- nvinfo : EIATTR_NUM_BARRIERS
	.align		4
        /*0020*/ 	.byte	0x02, 0x4c
        /*0022*/ 	.byte	0x01
	.zero		1


	//----- nvinfo : EIATTR_EXTERNS
	.align		4
        /*0024*/ 	.byte	0x04, 0x0f
        /*0026*/ 	.short	(.L_25 - .L_24)


	//   ....[0]....
	.align		4
.L_24:
        /*0028*/ 	.word	index@(__assertfail)


	//----- nvinfo : EIATTR_MERCURY_ISA_VERSION
	.align		4
.L_25:
        /*002c*/ 	.byte	0x03, 0x5f
        /*002e*/ 	.short	0x0101


	//----- nvinfo : EIATTR_INT_WARP_WIDE_INSTR_OFFSETS
	.align		4
        /*0030*/ 	.byte	0x04, 0x31
        /*0032*/ 	.short	(.L_27 - .L_26)


	//   ....[0]....
.L_26:
        /*0034*/ 	.word	0x000003b0


	//   ....[1]....
        /*0038*/ 	.word	0x000003c0


	//   ....[2]....
        /*003c*/ 	.word	0x000004e0


	//----- nvinfo : EIATTR_COOP_GROUP_MASK_REGIDS
	.align		4
.L_27:
        /*0040*/ 	.byte	0x04, 0x29
        /*0042*/ 	.short	(.L_29 - .L_28)


	//   ....[0]....
.L_28:
        /*0044*/ 	.word	0xffffffff


	//   ....[1]....
        /*0048*/ 	.word	0xffffffff


	//   ....[2]....
        /*004c*/ 	.word	0xffffffff


	//   ....[3]....
        /*0050*/ 	.word	0xffffffff


	//   ....[4]....
        /*0054*/ 	.word	0xffffffff


	//----- nvinfo : EIATTR_COOP_GROUP_INSTR_OFFSETS
	.align		4
.L_29:
        /*0058*/ 	.byte	0x04, 0x28
        /*005a*/ 	.short	(.L_31 - .L_30)


	//   ....[0]....
.L_30:
        /*005c*/ 	.word	0x00000060


	//   ....[1]....
        /*0060*/ 	.word	0x00000070


	//   ....[2]....
        /*0064*/ 	.word	0x00000130


	//   ....[3]....
        /*0068*/ 	.word	0x000002c0


	//   ....[4]....
        /*006c*/ 	.word	0x000011c0


	//----- nvinfo : EIATTR_REG_RECONFIG
	.align		4
.L_31:
        /*0070*/ 	.byte	0x01, 0x54
	.zero		2


	//----- nvinfo : EIATTR_SYSCALL_OFFSETS
	.align		4
        /*0074*/ 	.byte	0x04, 0x46
        /*0076*/ 	.short	(.L_33 - .L_32)


	//   ....[0]....
.L_32:
        /*0078*/ 	.word	0x000013b0


	//----- nvinfo : EIATTR_MBARRIER_INSTR_OFFSETS
	.align		4
.L_33:
        /*007c*/ 	.byte	0x04, 0x39
        /*007e*/ 	.short	(.L_35 - .L_34)


	//   ....[0]....
.L_34:
        /*0080*/ 	.word	0x00000230
        /*0084*/ 	.word	0x000000ff
        /*0088*/ 	.word	0x00000000
        /*008c*/ 	.short	0x0100
        /*008e*/ 	.byte	0x08
	.zero		1


	//   ....[1]....
        /*0090*/ 	.word	0x00000240
        /*0094*/ 	.word	0x000000ff
        /*0098*/ 	.word	0x00000020
        /*009c*/ 	.short	0x0100
        /*009e*/ 	.byte	0x08
	.zero		1


	//   ....[2]....
        /*00a0*/ 	.word	0x00000250
        /*00a4*/ 	.word	0x000000ff
        /*00a8*/ 	.word	0x00000008
        /*00ac*/ 	.short	0x0100
        /*00ae*/ 	.byte	0x08
	.zero		1


	//   ....[3]....
        /*00b0*/ 	.word	0x00000260
        /*00b4*/ 	.word	0x000000ff
        /*00b8*/ 	.word	0x00000028
        /*00bc*/ 	.short	0x0100
        /*00be*/ 	.byte	0x08
	.zero		1


	//   ....[4]....
        /*00c0*/ 	.word	0x00000270
        /*00c4*/ 	.word	0x000000ff
        /*00c8*/ 	.word	0x00000010
        /*00cc*/ 	.short	0x0100
        /*00ce*/ 	.byte	0x08
	.zero		1


	//   ....[5]....
        /*00d0*/ 	.word	0x00000280
        /*00d4*/ 	.word	0x000000ff
        /*00d8*/ 	.word	0x00000030
        /*00dc*/ 	.short	0x0100
        /*00de*/ 	.byte	0x08
	.zero		1


	//   ....[6]....
        /*00e0*/ 	.word	0x00000290
        /*00e4*/ 	.word	0x000000ff
        /*00e8*/ 	.word	0x00000018
        /*00ec*/ 	.short	0x0100
        /*00ee*/ 	.byte	0x08
	.zero		1


	//   ....[7]....
        /*00f0*/ 	.word	0x000002a0
        /*00f4*/ 	.word	0x000000ff
        /*00f8*/ 	.word	0x00000038
        /*00fc*/ 	.short	0x0100
        /*00fe*/ 	.byte	0x08
	.zero		1


	//   ....[8]....
        /*0100*/ 	.word	0x00000560
        /*0104*/ 	.word	0x000000ff
        /*0108*/ 	.word	0x00000050
        /*010c*/ 	.short	0x0100
        /*010e*/ 	.byte	0x08
	.zero		1


	//   ....[9]....
        /*0110*/ 	.word	0x000005c0
        /*0114*/ 	.word	0x000000ff
        /*0118*/ 	.word	0x00000058
        /*011c*/ 	.short	0x0100
        /*011e*/ 	.byte	0x08
	.zero		1


	//   ....[10]....
        /*0120*/ 	.word	0x00001430
        /*0124*/ 	.word	0x00000003
        /*0128*/ 	.word	0x00000000
        /*012c*/ 	.short	0x010a
        /*012e*/ 	.byte	0x3f
	.zero		1


	//   ....[11]....
        /*0130*/ 	.word	0x00001490
        /*0134*/ 	.word	0x00000003
        /*0138*/ 	.word	0x00000000
        /*013c*/ 	.short	0x010a
        /*013e*/ 	.byte	0x3f
	.zero		1


	//   ....[12]....
        /*0140*/ 	.word	0x00001d40
        /*0144*/ 	.word	0x000000ff
        /*0148*/ 	.word	0x00000000
        /*014c*/ 	.short	0x010a
        /*014e*/ 	.byte	0x04
	.zero		1


	//   ....[13]....
        /*0150*/ 	.word	0x00001d80
        /*0154*/ 	.word	0x000000ff
        /*0158*/ 	.word	0x00000000
        /*015c*/ 	.short	0x010a
        /*015e*/ 	.byte	0x04
	.zero		1


	//   ....[14]....
        /*0160*/ 	.word	0x00002520
        /*0164*/ 	.word	0x000000ff
        /*0168*/ 	.word	0x00000000
        /*016c*/ 	.short	0x0101
        /*016e*/ 	.byte	0x0a
	.zero		1


	//   ....[15]....
        /*0170*/ 	.word	0x000026e0
        /*0174*/ 	.word	0x000000ff
        /*0178*/ 	.word	0x00000000
        /*017c*/ 	.short	0x0101
        /*017e*/ 	.byte	0x04
	.zero		1


	//   ....[16]....
        /*0180*/ 	.word	0x00006c30
        /*0184*/ 	.word	0x0000000e
        /*0188*/ 	.word	0x00000020
        /*018c*/ 	.short	0x010a
        /*018e*/ 	.byte	0x3f
	.zero		1


	//   ....[17]....
        /*0190*/ 	.word	0x000071f0
        /*0194*/ 	.word	0x00000005
        /*0198*/ 	.word	0x00000058
        /*019c*/ 	.short	0x0101
        /*019e*/ 	.byte	0x3f
	.zero		1


	//   ....[18]....
        /*01a0*/ 	.word	0x00007900
        /*01a4*/ 	.word	0x00000007
        /*01a8*/ 	.word	0x00000000
        /*01ac*/ 	.short	0x010a
        /*01ae*/ 	.byte	0x3f
	.zero		1


	//   ....[19]....
        /*01b0*/ 	.word	0x00007980
        /*01b4*/ 	.word	0x00000008
        /*01b8*/ 	.word	0x00000000
        /*01bc*/ 	.short	0x010a
        /*01be*/ 	.byte	0x3f
	.zero		1


	//   ....[20]....
        /*01c0*/ 	.word	0x00007a10
        /*01c4*/ 	.word	0x0000000b
        /*01c8*/ 	.word	0x00000000
        /*01cc*/ 	.short	0x010a
        /*01ce*/ 	.byte	0x3f
	.zero		1


	//   ....[21]....
        /*01d0*/ 	.word	0x00007aa0
        /*01d4*/ 	.word	0x00000003
        /*01d8*/ 	.word	0x00000000
        /*01dc*/ 	.short	0x010a
        /*01de*/ 	.byte	0x3f
	.zero		1


	//   ....[22]....
        /*01e0*/ 	.word	0x00007b00
        /*01e4*/ 	.word	0x00000003
        /*01e8*/ 	.word	0x00000000
        /*01ec*/ 	.short	0x010a
        /*01ee*/ 	.byte	0x3f
	.zero		1


	//   ....[23]....
        /*01f0*/ 	.word	0x00007b60
        /*01f4*/ 	.word	0x00000004
        /*01f8*/ 	.word	0x00000000
        /*01fc*/ 	.short	0x010a
        /*01fe*/ 	.byte	0x3f
	.zero		1


	//   ....[24]....
        /*0200*/ 	.word	0x00007c30
        /*0204*/ 	.word	0x0000000e
        /*0208*/ 	.word	0x00000020
        /*020c*/ 	.short	0x010a
        /*020e*/ 	.byte	0x3f
	.zero		1


	//   ....[25]....
        /*0210*/ 	.word	0x00007d00
        /*0214*/ 	.word	0x00000007
        /*0218*/ 	.word	0x00000000
        /*021c*/ 	.short	0x010a
        /*021e*/ 	.byte	0x3f
	.zero		1


	//   ....[26]....
        /*0220*/ 	.word	0x00007d50
        /*0224*/ 	.word	0x00000008
        /*0228*/ 	.word	0x00000000
        /*022c*/ 	.short	0x010a
        /*022e*/ 	.byte	0x3f
	.zero		1


	//   ....[27]....
        /*0230*/ 	.word	0x00007da0
        /*0234*/ 	.word	0x0000000b
        /*0238*/ 	.word	0x00000000
        /*023c*/ 	.short	0x010a
        /*023e*/ 	.byte	0x3f
	.zero		1


	//----- nvinfo : EIATTR_NUM_MBARRIERS
	.align		4
.L_35:
        /*0240*/ 	.byte	0x03, 0x38
        /*0242*/ 	.short	0x000a


	//----- nvinfo : EIATTR_EXIT_INSTR_OFFSETS
	.align		4
        /*0244*/ 	.byte	0x04, 0x1c
        /*0246*/ 	.short	(.L_37 - .L_36)


	//   ....[0]....
.L_36:
        /*0248*/ 	.word	0x00000660


	//   ....[1]....
        /*024c*/ 	.word	0x00000f20


	//   ....[2]....
        /*0250*/ 	.word	0x00006310


	//   ....[3]....
        /*0254*/ 	.word	0x00006940


	//   ....[4]....
        /*0258*/ 	.word	0x00007af0


	//----- nvinfo : EIATTR_MAX_THREADS
	.align		4
.L_37:
        /*025c*/ 	.byte	0x04, 0x05
        /*025e*/ 	.short	(.L_39 - .L_38)
.L_38:
        /*0260*/ 	.word	0x00000180
        /*0264*/ 	.word	0x00000001
        /*0268*/ 	.word	0x00000001


	//----- nvinfo : EIATTR_CRS_STACK_SIZE
	.align		4
.L_39:
        /*026c*/ 	.byte	0x04, 0x1e
        /*026e*/ 	.short	(.L_41 - .L_40)
.L_40:
        /*0270*/ 	.word	0x00000000


	//----- nvinfo : EIATTR_CBANK_PARAM_SIZE
	.align		4
.L_41:
        /*0274*/ 	.byte	0x03, 0x19
        /*0276*/ 	.short	0x0470


	//----- nvinfo : EIATTR_PARAM_CBANK
	.align		4
        /*0278*/ 	.byte	0x04, 0x0a
        /*027a*/ 	.short	(.L_43 - .L_42)
	.align		4
.L_42:
        /*027c*/ 	.word	index@(.nv.constant0._ZN7cutlass13device_kernelINS_4gemm6kernel13GemmUniversalIN4cute5tupleIJiiiiEEENS1_10collective13CollectiveMmaINS1_34MainloopSm90TmaGmmaWarpSpecializedILi4ENS5_IJNS4_1CILi1EEESB_SB_EEENS1_35KernelTmaWarpSpecializedCooperativeEEENS5_IJNSA_ILi128EEESF_SF_EEEfNS5_IJlSB_lEEEfSH_NS4_8TiledMMAINS4_8MMA_AtomIJNS4_4SM904GMMA30MMA_64x128x8_F32TF32TF32_SS_TNILNSL_7ScaleInE1ELSN_1EEEEEENS4_6LayoutINS5_IJNSA_ILi2EEESB_SB_EEENS5_IJSB_NSA_ILi0EEEST_EEEEENS5_IJNS4_10UnderscoreESW_SW_EEEEENS4_13SM90_TMA_LOADENS4_14ComposedLayoutINS4_7SwizzleILi3ELi4ELi3EEENS4_18smem_ptr_flag_bitsILi32EEENSQ_INS5_IJNSA_ILi8EEENSA_ILi32EEEEEENS5_IJS16_SB_EEEEEEEvNS4_8identityESZ_S1A_vS1B_EENS_8epilogue10collective6detail29Sm90TmaWarpSpecializedAdapterINS1E_15DefaultEpilogueIfSH_SH_NS1D_6thread17LinearCombinationIfLi1EffLNS1I_9ScaleType4KindE0ELNS_15FloatRoundStyleE2EfEENS1_15EpilogueDefaultEEEEEvvEEEEvNT_6ParamsE)
        /*0280*/ 	.short	0x0210
        /*0282*/ 	.short	0x0470


	//----- nvinfo : EIATTR_SW_WAR
	.align		4
.L_43:
        /*0284*/ 	.byte	0x04, 0x36
        /*0286*/ 	.short	(.L_45 - .L_44)
.L_44:
        /*0288*/ 	.word	0x00000008
.L_45:


//--------------------- .nv.callgraph             --------------------------
	.section	.nv.callgraph,"",@"SHT_CUDA_CALLGRAPH"
	.align	4
	.sectionentsize	8
	.align		4
        /*0000*/ 	.word	0x00000000
	.align		4
        /*0004*/ 	.word	0xffffffff
	.align		4
        /*0008*/ 	.word	index@(_ZN7cutlass13device_kernelINS_4gemm6kernel13GemmUniversalIN4cute5tupleIJiiiiEEENS1_10collective13CollectiveMmaINS1_34MainloopSm90TmaGmmaWarpSpecializedILi4ENS5_IJNS4_1CILi1EEESB_SB_EEENS1_35KernelTmaWarpSpecializedCooperativeEEENS5_IJNSA_ILi128EEESF_SF_EEEfNS5_IJlSB_lEEEfSH_NS4_8TiledMMAINS4_8MMA_AtomIJNS4_4SM904GMMA30MMA_64x128x8_F32TF32TF32_SS_TNILNSL_7ScaleInE1ELSN_1EEEEEENS4_6LayoutINS5_IJNSA_ILi2EEESB_SB_EEENS5_IJSB_NSA_ILi0EEEST_EEEEENS5_IJNS4_10UnderscoreESW_SW_EEEEENS4_13SM90_TMA_LOADENS4_14ComposedLayoutINS4_7SwizzleILi3ELi4ELi3EEENS4_18smem_ptr_flag_bitsILi32EEENSQ_INS5_IJNSA_ILi8EEENSA_ILi32EEEEEENS5_IJS16_SB_EEEEEEEvNS4_8identityESZ_S1A_vS1B_EENS_8epilogue10collective6detail29Sm90TmaWarpSpecializedAdapterINS1E_15DefaultEpilogueIfSH_SH_NS1D_6thread17LinearCombinationIfLi1EffLNS1I_9ScaleType4KindE0ELNS_15FloatRoundStyleE2EfEENS1_15EpilogueDefaultEEEEEvvEEEEvNT_6ParamsE)
	.align		4
        /*000c*/ 	.word	index@(__assertfail)
	.align		4
        /*0010*/ 	.word	0x00000000
	.align		4
        /*0014*/ 	.word	0xfffffffe
	.align		4
        /*0018*/ 	.word	0x00000000
	.align		4
        /*001c*/ 	.word	0xfffffffd
	.align		4
        /*0020*/ 	.word	0x00000000
	.align		4
        /*0024*/ 	.word	0xfffffffc


//--------------------- .nv.constant4             --------------------------
	.section	.nv.constant4,"a",@progbits
	.align	8
	.align		8
.nv.constant4:
        /*0000*/ 	.dword	__assertfail
	.align		8
        /*0008*/ 	.dword	__unnamed_1
	.align		8
        /*0010*/ 	.dword	_ZN40_INTERNAL_798ce8fa_4_k_cu_8c26d7a0_234754cuda3std3__45__cpo5beginE
	.align		8
        /*0018*/ 	.dword	_ZN40_INTERNAL_798ce8fa_4_k_cu_8c26d7a0_234754cuda3std3__45__cpo3endE
	.align		8
        /*0020*/ 	.dword	_ZN40_INTERNAL_798ce8fa_4_k_cu_8c26d7a0_234754cuda3std3__45__cpo6cbeginE
	.align		8
        /*0028*/ 	.dword	_ZN40_INTERNAL_798ce8fa_4_k_cu_8c26d7a0_234754cuda3std3__45__cpo4cendE
	.align		8
        /*0030*/ 	.dword	_ZN40_INTERNAL_798ce8fa_4_k_cu_8c26d7a0_234754cuda3std3__442_GLOBAL__N__798ce8fa_4_k_cu_8c26d7a0_234756ignoreE
	.align		8
        /*0038*/ 	.dword	_ZN40_INTERNAL_798ce8fa_4_k_cu_8c26d7a0_234754cuda3std3__419piecewise_constructE
	.align		8
        /*0040*/ 	.dword	_ZN40_INTERNAL_798ce8fa_4_k_cu_8c26d7a0_234754cuda3std3__48in_placeE
	.align		8
        /*0048*/ 	.dword	_ZN40_INTERNAL_798ce8fa_4_k_cu_8c26d7a0_234754cuda3std6ranges3__45__cpo4swapE
	.align		8
        /*0050*/ 	.dword	_ZN40_INTERNAL_798ce8fa_4_k_cu_8c26d7a0_234754cuda3std6ranges3__45__cpo9iter_moveE
	.align		8
        /*0058*/ 	.dword	_ZN40_INTERNAL_798ce8fa_4_k_cu_8c26d7a0_234754cute7productE
	.align		8
        /*0060*/ 	.dword	_ZN40_INTERNAL_798ce8fa_4_k_cu_8c26d7a0_234754cute1_E
	.align		8
        /*0068*/ 	.dword	$str$22
	.align		8
        /*0070*/ 	.dword	$str$23


//--------------------- .text._ZN7cutlass13device_kernelINS_4gemm6kernel13GemmUniversalIN4cute5tupleIJiiiiEEENS1_10collective13CollectiveMmaINS1_34MainloopSm90TmaGmmaWarpSpecializedILi4ENS5_IJNS4_1CILi1EEESB_SB_EEENS1_35KernelTmaWarpSpecializedCooperativeEEENS5_IJNSA_ILi128EEESF_SF_EEEfNS5_IJlSB_lEEEfSH_NS4_8TiledMMAINS4_8MMA_AtomIJNS4_4SM904GMMA30MMA_64x128x8_F32TF32TF32_SS_TNILNSL_7ScaleInE1ELSN_1EEEEEENS4_6LayoutINS5_IJNSA_ILi2EEESB_SB_EEENS5_IJSB_NSA_ILi0EEEST_EEEEENS5_IJNS4_10UnderscoreESW_SW_EEEEENS4_13SM90_TMA_LOADENS4_14ComposedLayoutINS4_7SwizzleILi3ELi4ELi3EEENS4_18smem_ptr_flag_bitsILi32EEENSQ_INS5_IJNSA_ILi8EEENSA_ILi32EEEEEENS5_IJS16_SB_EEEEEEEvNS4_8identityESZ_S1A_vS1B_EENS_8epilogue10collective6detail29Sm90TmaWarpSpecializedAdapterINS1E_15DefaultEpilogueIfSH_SH_NS1D_6thread17LinearCombinationIfLi1EffLNS1I_9ScaleType4KindE0ELNS_15FloatRoundStyleE2EfEENS1_15EpilogueDefaultEEEEEvvEEEEvNT_6ParamsE --------------------------
	.section	.text._ZN7cutlass13device_kernelINS_4gemm6kernel13GemmUniversalIN4cute5tupleIJiiiiEEENS1_10collective13CollectiveMmaINS1_34MainloopSm90TmaGmmaWarpSpecializedILi4ENS5_IJNS4_1CILi1EEESB_SB_EEENS1_35KernelTmaWarpSpecializedCooperativeEEENS5_IJNSA_ILi128EEESF_SF_EEEfNS5_IJlSB_lEEEfSH_NS4_8TiledMMAINS4_8MMA_AtomIJNS4_4SM904GMMA30MMA_64x128x8_F32TF32TF32_SS_TNILNSL_7ScaleInE1ELSN_1EEEEEENS4_6LayoutINS5_IJNSA_ILi2EEESB_SB_EEENS5_IJSB_NSA_ILi0EEEST_EEEEENS5_IJNS4_10UnderscoreESW_SW_EEEEENS4_13SM90_TMA_LOADENS4_14ComposedLayoutINS4_7SwizzleILi3ELi4ELi3EEENS4_18smem_ptr_flag_bitsILi32EEENSQ_INS5_IJNSA_ILi8EEENSA_ILi32EEEEEENS5_IJS16_SB_EEEEEEEvNS4_8identityESZ_S1A_vS1B_EENS_8epilogue10collective6detail29Sm90TmaWarpSpecializedAdapterINS1E_15DefaultEpilogueIfSH_SH_NS1D_6thread17LinearCombinationIfLi1EffLNS1I_9ScaleType4KindE0ELNS_15FloatRoundStyleE2EfEENS1_15EpilogueDefaultEEEEEvvEEEEvNT_6ParamsE,"ax",@progbits
	.align	128
.text._ZN7cutlass13device_kernelINS_4gemm6kernel13GemmUniversalIN4cute5tupleIJiiiiEEENS1_10collective13CollectiveMmaINS1_34MainloopSm90TmaGmmaWarpSpecializedILi4ENS5_IJNS4_1CILi1EEESB_SB_EEENS1_35KernelTmaWarpSpecializedCooperativeEEENS5_IJNSA_ILi128EEESF_SF_EEEfNS5_IJlSB_lEEEfSH_NS4_8TiledMMAINS4_8MMA_AtomIJNS4_4SM904GMMA30MMA_64x128x8_F32TF32TF32_SS_TNILNSL_7ScaleInE1ELSN_1EEEEEENS4_6LayoutINS5_IJNSA_ILi2EEESB_SB_EEENS5_IJSB_NSA_ILi0EEEST_EEEEENS5_IJNS4_10UnderscoreESW_SW_EEEEENS4_13SM90_TMA_LOADENS4_14ComposedLayoutINS4_7SwizzleILi3ELi4ELi3EEENS4_18smem_ptr_flag_bitsILi32EEENSQ_INS5_IJNSA_ILi8EEENSA_ILi32EEEEEENS5_IJS16_SB_EEEEEEEvNS4_8identityESZ_S1A_vS1B_EENS_8epilogue10collective6detail29Sm90TmaWarpSpecializedAdapterINS1E_15DefaultEpilogueIfSH_SH_NS1D_6thread17LinearCombinationIfLi1EffLNS1I_9ScaleType4KindE0ELNS_15FloatRoundStyleE2EfEENS1_15EpilogueDefaultEEEEEvvEEEEvNT_6ParamsE:
        .type           _ZN7cutlass13device_kernelINS_4gemm6kernel13GemmUniversalIN4cute5tupleIJiiiiEEENS1_10collective13CollectiveMmaINS1_34MainloopSm90TmaGmmaWarpSpecializedILi4ENS5_IJNS4_1CILi1EEESB_SB_EEENS1_35KernelTmaWarpSpecializedCooperativeEEENS5_IJNSA_ILi128EEESF_SF_EEEfNS5_IJlSB_lEEEfSH_NS4_8TiledMMAINS4_8MMA_AtomIJNS4_4SM904GMMA30MMA_64x128x8_F32TF32TF32_SS_TNILNSL_7ScaleInE1ELSN_1EEEEEENS4_6LayoutINS5_IJNSA_ILi2EEESB_SB_EEENS5_IJSB_NSA_ILi0EEEST_EEEEENS5_IJNS4_10UnderscoreESW_SW_EEEEENS4_13SM90_TMA_LOADENS4_14ComposedLayoutINS4_7SwizzleILi3ELi4ELi3EEENS4_18smem_ptr_flag_bitsILi32EEENSQ_INS5_IJNSA_ILi8EEENSA_ILi32EEEEEENS5_IJS16_SB_EEEEEEEvNS4_8identityESZ_S1A_vS1B_EENS_8epilogue10collective6detail29Sm90TmaWarpSpecializedAdapterINS1E_15DefaultEpilogueIfSH_SH_NS1D_6thread17LinearCombinationIfLi1EffLNS1I_9ScaleType4KindE0ELNS_15FloatRoundStyleE2EfEENS1_15EpilogueDefaultEEEEEvvEEEEvNT_6ParamsE,@function
        .size           _ZN7cutlass13device_kernelINS_4gemm6kernel13GemmUniversalIN4cute5tupleIJiiiiEEENS1_10collective13CollectiveMmaINS1_34MainloopSm90TmaGmmaWarpSpecializedILi4ENS5_IJNS4_1CILi1EEESB_SB_EEENS1_35KernelTmaWarpSpecializedCooperativeEEENS5_IJNSA_ILi128EEESF_SF_EEEfNS5_IJlSB_lEEEfSH_NS4_8TiledMMAINS4_8MMA_AtomIJNS4_4SM904GMMA30MMA_64x128x8_F32TF32TF32_SS_TNILNSL_7ScaleInE1ELSN_1EEEEEENS4_6LayoutINS5_IJNSA_ILi2EEESB_SB_EEENS5_IJSB_NSA_ILi0EEEST_EEEEENS5_IJNS4_10UnderscoreESW_SW_EEEEENS4_13SM90_TMA_LOADENS4_14ComposedLayoutINS4_7SwizzleILi3ELi4ELi3EEENS4_18smem_ptr_flag_bitsILi32EEENSQ_INS5_IJNSA_ILi8EEENSA_ILi32EEEEEENS5_IJS16_SB_EEEEEEEvNS4_8identityESZ_S1A_vS1B_EENS_8epilogue10collective6detail29Sm90TmaWarpSpecializedAdapterINS1E_15DefaultEpilogueIfSH_SH_NS1D_6thread17LinearCombinationIfLi1EffLNS1I_9ScaleType4KindE0ELNS_15FloatRoundStyleE2EfEENS1_15EpilogueDefaultEEEEEvvEEEEvNT_6ParamsE,(.L_x_194 - _ZN7cutlass13device_kernelINS_4gemm6kernel13GemmUniversalIN4cute5tupleIJiiiiEEENS1_10collective13CollectiveMmaINS1_34MainloopSm90TmaGmmaWarpSpecializedILi4ENS5_IJNS4_1CILi1EEESB_SB_EEENS1_35KernelTmaWarpSpecializedCooperativeEEENS5_IJNSA_ILi128EEESF_SF_EEEfNS5_IJlSB_lEEEfSH_NS4_8TiledMMAINS4_8MMA_AtomIJNS4_4SM904GMMA30MMA_64x128x8_F32TF32TF32_SS_TNILNSL_7ScaleInE1ELSN_1EEEEEENS4_6LayoutINS5_IJNSA_ILi2EEESB_SB_EEENS5_IJSB_NSA_ILi0EEEST_EEEEENS5_IJNS4_10UnderscoreESW_SW_EEEEENS4_13SM90_TMA_LOADENS4_14ComposedLayoutINS4_7SwizzleILi3ELi4ELi3EEENS4_18smem_ptr_flag_bitsILi32EEENSQ_INS5_IJNSA_ILi8EEENSA_ILi32EEEEEENS5_IJS16_SB_EEEEEEEvNS4_8identityESZ_S1A_vS1B_EENS_8epilogue10collective6detail29Sm90TmaWarpSpecializedAdapterINS1E_15DefaultEpilogueIfSH_SH_NS1D_6thread17LinearCombinationIfLi1EffLNS1I_9ScaleType4KindE0ELNS_15FloatRoundStyleE2EfEENS1_15EpilogueDefaultEEEEEvvEEEEvNT_6ParamsE)
        .other          _ZN7cutlass13device_kernelINS_4gemm6kernel13GemmUniversalIN4cute5tupleIJiiiiEEENS1_10collective13CollectiveMmaINS1_34MainloopSm90TmaGmmaWarpSpecializedILi4ENS5_IJNS4_1CILi1EEESB_SB_EEENS1_35KernelTmaWarpSpecializedCooperativeEEENS5_IJNSA_ILi128EEESF_SF_EEEfNS5_IJlSB_lEEEfSH_NS4_8TiledMMAINS4_8MMA_AtomIJNS4_4SM904GMMA30MMA_64x128x8_F32TF32TF32_SS_TNILNSL_7ScaleInE1ELSN_1EEEEEENS4_6LayoutINS5_IJNSA_ILi2EEESB_SB_EEENS5_IJSB_NSA_ILi0EEEST_EEEEENS5_IJNS4_10UnderscoreESW_SW_EEEEENS4_13SM90_TMA_LOADENS4_14ComposedLayoutINS4_7SwizzleILi3ELi4ELi3EEENS4_18smem_ptr_flag_bitsILi32EEENSQ_INS5_IJNSA_ILi8EEENSA_ILi32EEEEEENS5_IJS16_SB_EEEEEEEvNS4_8identityESZ_S1A_vS1B_EENS_8epilogue10collective6detail29Sm90TmaWarpSpecializedAdapterINS1E_15DefaultEpilogueIfSH_SH_NS1D_6thread17LinearCombinationIfLi1EffLNS1I_9ScaleType4KindE0ELNS_15FloatRoundStyleE2EfEENS1_15EpilogueDefaultEEEEEvvEEEEvNT_6ParamsE,@"STO_CUDA_ENTRY STV_DEFAULT"
_ZN7cutlass13device_kernelINS_4gemm6kernel13GemmUniversalIN4cute5tupleIJiiiiEEENS1_10collective13CollectiveMmaINS1_34MainloopSm90TmaGmmaWarpSpecializedILi4ENS5_IJNS4_1CILi1EEESB_SB_EEENS1_35KernelTmaWarpSpecializedCooperativeEEENS5_IJNSA_ILi128EEESF_SF_EEEfNS5_IJlSB_lEEEfSH_NS4_8TiledMMAINS4_8MMA_AtomIJNS4_4SM904GMMA30MMA_64x128x8_F32TF32TF32_SS_TNILNSL_7ScaleInE1ELSN_1EEEEEENS4_6LayoutINS5_IJNSA_ILi2EEESB_SB_EEENS5_IJSB_NSA_ILi0EEEST_EEEEENS5_IJNS4_10UnderscoreESW_SW_EEEEENS4_13SM90_TMA_LOADENS4_14ComposedLayoutINS4_7SwizzleILi3ELi4ELi3EEENS4_18smem_ptr_flag_bitsILi32EEENSQ_INS5_IJNSA_ILi8EEENSA_ILi32EEEEEENS5_IJS16_SB_EEEEEEEvNS4_8identityESZ_S1A_vS1B_EENS_8epilogue10collective6detail29Sm90TmaWarpSpecializedAdapterINS1E_15DefaultEpilogueIfSH_SH_NS1D_6thread17LinearCombinationIfLi1EffLNS1I_9ScaleType4KindE0ELNS_15FloatRoundStyleE2EfEENS1_15EpilogueDefaultEEEEEvvEEEEvNT_6ParamsE:
[----:B------:R-:W0:Y:S01]  /*0000*/  LDC R1, c[0x0][0x28] ;  /* 0x00000a00ff017b82 */ /* 0x000e220000000800 */
[----:B------:R-:W1:Y:S01]  /*0010*/  S2R R4, SR_TID.X ;  /* 0x0000000000047919 */ /* 0x000e620000002100 */
[----:B------:R-:W-:Y:S01]  /*0020*/  ELECT P0, URZ, PT ;  /* 0x00000000003f782f */ /* 0x000fe20003800000 */
[----:B------:R-:W-:Y:S01]  /*0030*/  BSSY B0, `(.L_x_0) ;  /* 0x000000f000007945 */ /* 0x000fe20003800000 */
[--C-:B-1----:R-:W-:Y:S02]  /*0040*/  SHF.R.U32.HI R0, RZ, 0x5, R4.reuse ;  /* 0x00000005ff007819 */ /* 0x102fe40000011604 */
[----:B------:R-:W-:-:S03]  /*0050*/  SHF.R.U32.HI R14, RZ, 0x7, R4 ;  /* 0x00000007ff0e7819 */ /* 0x000fc60000011604 */
[----:B------:R-:W1:Y:S04]  /*0060*/  SHFL.IDX PT, R5, R0, RZ, 0x1f ;  /* 0x00001fff00057589 */ /* 0x000e6800000e0000 */
[----:B------:R2:W3:Y:S01]  /*0070*/  SHFL.IDX PT, R10, R14, RZ, 0x1f ;  /* 0x00001fff0e0a7589 */ /* 0x0004e200000e0000 */
[----:B-1----:R-:W-:-:S13]  /*0080*/  ISETP.NE.OR P0, PT, R5, RZ, !P0 ;  /* 0x000000ff0500720c */ /* 0x002fda0004705670 */
[----:B0-23--:R-:W-:Y:S05]  /*0090*/  @P0 BRA `(.L_x_1) ;  /* 0x0000000000200947 */ /* 0x00dfea0003800000 */
[----:B------:R-:W-:Y:S02]  /*00a0*/  ULDC.64 UR4, c[0x0][0x198] ;  /* 0x0000660000047ab9 */ /* 0x000fe40000000a00 */
[----:B------:R-:W-:Y:S02]  /*00b0*/  UIADD3 UR6, UP0, UR4, 0xf0, URZ ;  /* 0x000000f004067890 */ /* 0x000fe4000ff1e03f */
[----:B------:R-:W-:Y:S02]  /*00c0*/  UIADD3 UR4, UP1, UR4, 0x1f0, URZ ;  /* 0x000001f004047890 */ /* 0x000fe4000ff3e03f */
[----:B------:R-:W-:Y:S02]  /*00d0*/  UIADD3.X UR7, URZ, UR5, URZ, UP0, !UPT ;  /* 0x000000053f077290 */ /* 0x000fe400087fe43f */
[----:B------:R-:W-:-:S07]  /*00e0*/  UIADD3.X UR5, URZ, UR5, URZ, UP1, !UPT ;  /* 0x000000053f057290 */ /* 0x000fce0008ffe43f */
[----:B------:R0:W-:Y:S02]  /*00f0*/  UTMACCTL.PF [UR6] ;  /* 0x00000000060079b9 */ /* 0x0001e40008040000 */
[----:B------:R0:W-:Y:S02]  /*0100*/  UTMACCTL.PF [UR4] ;  /* 0x00000000040079b9 */ /* 0x0001e40008040000 */
[----:B0-----:R-:W-:Y:S01]  /*0110*/  NOP ;  /* 0x0000000000007918 */ /* 0x001fe20000000000 */
.L_x_1:
[----:B------:R-:W-:Y:S05]  /*0120*/  BSYNC B0 ;  /* 0x0000000000007941 */ /* 0x000fea0003800000 */
.L_x_0:
[----:B------:R-:W0:Y:S02]  /*0130*/  SHFL.IDX PT, R2, R0, RZ, 0x1f ;  /* 0x00001fff00027589 */ /* 0x000e2400000e0000 */
[----:B0-----:R-:W-:-:S13]  /*0140*/  ISETP.NE.AND P0, PT, R2, RZ, PT ;  /* 0x000000ff0200720c */ /* 0x001fda0003f05270 */
[----:B------:R-:W-:Y:S05]  /*0150*/  @P0 BRA `(.L_x_2) ;  /* 0x0000000000580947 */ /* 0x000fea0003800000 */
[----:B------:R-:W0:Y:S01]  /*0160*/  S2UR UR8, SR_CgaCtaId ;  /* 0x00000000000879c3 */ /* 0x000e220000008800 */
[----:B------:R-:W-:Y:S01]  /*0170*/  UMOV UR4, 0x400 ;  /* 0x0000040000047882 */ /* 0x000fe20000000000 */
[----:B------:R-:W-:Y:S01]  /*0180*/  UMOV UR5, 0x1 ;  /* 0x0000000100057882 */ /* 0x000fe20000000000 */
[----:B------:R-:W-:Y:S01]  /*0190*/  UMOV UR6, 0x100 ;  /* 0x0000010000067882 */ /* 0x000fe20000000000 */
[----:B------:R-:W-:Y:S01]  /*01a0*/  ELECT P0, URZ, PT ;  /* 0x00000000003f782f */ /* 0x000fe20003800000 */
[----:B------:R-:W-:-:S04]  /*01b0*/  UIADD3 UR6, -UR6, 0x100000, URZ ;  /* 0x0010000006067890 */ /* 0x000fc8000fffe13f */
[----:B------:R-:W-:Y:S02]  /*01c0*/  USHF.L.U32 UR7, UR6, 0xb, URZ ;  /* 0x0000000b06077899 */ /* 0x000fe4000800063f */
[----:B------:R-:W-:Y:S02]  /*01d0*/  USHF.L.U32 UR6, UR6, 0x1, URZ ;  /* 0x0000000106067899 */ /* 0x000fe4000800063f */
[----:B0-----:R-:W-:Y:S02]  /*01e0*/  ULEA UR8, UR8, UR4, 0x18 ;  /* 0x0000000408087291 */ /* 0x001fe4000f8ec03f */
[----:B------:R-:W-:-:S04]  /*01f0*/  UIADD3 UR4, -UR5, 0x100000, URZ ;  /* 0x0010000005047890 */ /* 0x000fc8000fffe13f */
[----:B------:R-:W-:Y:S02]  /*0200*/  USHF.L.U32 UR5, UR4, 0xb, URZ ;  /* 0x0000000b04057899 */ /* 0x000fe4000800063f */
[----:B------:R-:W-:Y:S01]  /*0210*/  USHF.L.U32 UR4, UR4, 0x1, URZ ;  /* 0x0000000104047899 */ /* 0x000fe2000800063f */
[----:B------:R-:W0:Y:S11]  /*0220*/  FENCE.VIEW.ASYNC.S ;  /* 0x00000000000073c6 */ /* 0x000e360000000000 */
[----:B0-----:R0:W1:Y:S01]  /*0230*/  SYNCS.EXCH.64 URZ, [UR8], UR4 ;  /* 0x00000004083f75b2 */ /* 0x0010620008000100 */
[----:B------:R0:W2:Y:S01]  /*0240*/  SYNCS.EXCH.64 URZ, [UR8+0x20], UR6 ;  /* 0x00002006083f75b2 */ /* 0x0000a20008000100 */
[----:B------:R0:W3:Y:S01]  /*0250*/  SYNCS.EXCH.64 URZ, [UR8+0x8], UR4 ;  /* 0x00000804083f75b2 */ /* 0x0000e20008000100 */
[----:B------:R0:W4:Y:S01]  /*0260*/  SYNCS.EXCH.64 URZ, [UR8+0x28], UR6 ;  /* 0x00002806083f75b2 */ /* 0x0001220008000100 */
[----:B------:R0:W0:Y:S01]  /*0270*/  SYNCS.EXCH.64 URZ, [UR8+0x10], UR4 ;  /* 0x00001004083f75b2 */ /* 0x0000220008000100 */
[----:B------:R0:W0:Y:S01]  /*0280*/  SYNCS.EXCH.64 URZ, [UR8+0x30], UR6 ;  /* 0x00003006083f75b2 */ /* 0x0000220008000100 */
[----:B------:R0:W0:Y:S01]  /*0290*/  SYNCS.EXCH.64 URZ, [UR8+0x18], UR4 ;  /* 0x00001804083f75b2 */ /* 0x0000220008000100 */
[----:B------:R0:W0:Y:S01]  /*02a0*/  SYNCS.EXCH.64 URZ, [UR8+0x38], UR6 ;  /* 0x00003806083f75b2 */ /* 0x0000220008000100 */
[----:B------:R-:W-:Y:S01]  /*02b0*/  NOP ;  /* 0x0000000000007918 */ /* 0x000fe20000000000 */
.L_x_2:
[----:B------:R-:W5:Y:S01]  /*02c0*/  SHFL.IDX PT, R0, R0, RZ, 0x1f ;  /* 0x00001fff00007589 */ /* 0x000f6200000e0000 */
[----:B------:R-:W-:Y:S01]  /*02d0*/  ELECT P0, URZ, PT ;  /* 0x00000000003f782f */ /* 0x000fe20003800000 */
[----:B------:R-:W1:Y:S01]  /*02e0*/  LDC R2, c[0x0][0x65c] ;  /* 0x00019700ff027b82 */ /* 0x000e620000000800 */
[----:B0-----:R-:W-:Y:S01]  /*02f0*/  UMOV UR4, 0x20 ;  /* 0x0000002000047882 */ /* 0x001fe20000000000 */
[----:B------:R-:W0:Y:S01]  /*0300*/  S2R R3, SR_CTAID.Y ;  /* 0x0000000000037919 */ /* 0x000e220000002600 */
[----:B------:R-:W-:Y:S01]  /*0310*/  NOP ;  /* 0x0000000000007918 */ /* 0x000fe20000000000 */
[----:B------:R-:W-:Y:S01]  /*0320*/  ISETP.NE.AND P2, PT, R10, RZ, PT ;  /* 0x000000ff0a00720c */ /* 0x000fe20003f45270 */
[----:B------:R-:W-:Y:S01]  /*0330*/  NOP ;  /* 0x0000000000007918 */ /* 0x000fe20000000000 */
[----:B------:R-:W2:Y:S01]  /*0340*/  S2R R6, SR_CTAID.X ;  /* 0x0000000000067919 */ /* 0x000ea20000002500 */
[----:B------:R-:W-:Y:S01]  /*0350*/  IMAD.MOV.U32 R7, RZ, RZ, RZ ;  /* 0x000000ffff077224 */ /* 0x000fe200078e00ff */
[----:B-----5:R-:W-:-:S02]  /*0360*/  ISETP.NE.OR P0, PT, R0, RZ, !P0 ;  /* 0x000000ff0000720c */ /* 0x020fc40004705670 */
[----:B-1----:R-:W-:-:S04]  /*0370*/  ISETP.NE.AND P3, PT, R2, 0x1, PT ;  /* 0x000000010200780c */ /* 0x002fc80003f65270 */
[----:B------:R-:W-:Y:S02]  /*0380*/  P2R R0, PR, RZ, 0x8 ;  /* 0x00000008ff007803 */ /* 0x000fe40000000000 */
[----:B------:R-:W-:-:S04]  /*0390*/  SHF.R.S32.HI R0, RZ, 0x1f, R5 ;  /* 0x0000001fff007819 */ /* 0x000fc80000011405 */
[----:B------:R-:W-:Y:S01]  /*03a0*/  LEA.HI R0, R0, R5, RZ, 0x2 ;  /* 0x0000000500007211 */ /* 0x000fe200078f10ff */
[----:B------:R-:W-:Y:S01]  /*03b0*/  VOTEU.ALL UP0, P0 ;  /* 0x00000000003f7886 */ /* 0x000fe20000000000 */
[----:B------:R-:W-:Y:S01]  /*03c0*/  VOTEU.ALL UP1, P0 ;  /* 0x00000000003f7886 */ /* 0x000fe20000020000 */
[----:B------:R-:W2:Y:S01]  /*03d0*/  @P3 LDC R17, c[0x0][0x10] ;  /* 0x00000400ff113b82 */ /* 0x000ea20000000800 */
[----:B------:R-:W-:Y:S01]  /*03e0*/  LOP3.LUT R0, R0, 0xfffffffc, RZ, 0xc0, !PT ;  /* 0xfffffffc00007812 */ /* 0x000fe200078ec0ff */
[----:B0-----:R-:W-:Y:S01]  /*03f0*/  @P3 IMAD.MOV.U32 R8, RZ, RZ, R3 ;  /* 0x000000ffff083224 */ /* 0x001fe200078e0003 */
[----:B------:R-:W-:Y:S01]  /*0400*/  @!UP0 UMOV UR6, 0x400 ;  /* 0x0000040000068882 */ /* 0x000fe20000000000 */
[----:B------:R-:W-:-:S04]  /*0410*/  @!UP0 UIADD3 UR4, -UR4, 0x100000, URZ ;  /* 0x0010000004048890 */ /* 0x000fc8000fffe13f */
[----:B------:R-:W-:Y:S02]  /*0420*/  @!UP0 USHF.L.U32 UR5, UR4, 0xb, URZ ;  /* 0x0000000b04058899 */ /* 0x000fe4000800063f */
[----:B------:R-:W-:Y:S01]  /*0430*/  @!UP0 USHF.L.U32 UR4, UR4, 0x1, URZ ;  /* 0x0000000104048899 */ /* 0x000fe2000800063f */
[----:B------:R-:W-:Y:S02]  /*0440*/  @P3 IMAD.MOV.U32 R9, RZ, RZ, RZ ;  /* 0x000000ffff093224 */ /* 0x000fe400078e00ff */
[----:B------:R-:W-:Y:S01]  /*0450*/  IMAD.IADD R0, R5, 0x1, -R0 ;  /* 0x0000000105007824 */ /* 0x000fe200078e0a00 */
[----:B------:R-:W0:Y:S01]  /*0460*/  @!UP0 S2UR UR7, SR_CgaCtaId ;  /* 0x00000000000789c3 */ /* 0x000e220000008800 */
[----:B------:R-:W-:-:S03]  /*0470*/  @P3 IMAD.MOV.U32 R5, RZ, RZ, RZ ;  /* 0x000000ffff053224 */ /* 0x000fc600078e00ff */
[----:B------:R-:W-:-:S04]  /*0480*/  ISETP.NE.AND P1, PT, R0, 0x3, PT ;  /* 0x000000030000780c */ /* 0x000fc80003f25270 */
[----:B------:R-:W1:Y:S01]  /*0490*/  @!P3 LDC R11, c[0x0][0xc] ;  /* 0x00000300ff0bbb82 */ /* 0x000e620000000800 */
[----:B--2---:R-:W-:-:S04]  /*04a0*/  @P3 IMAD.WIDE.U32 R16, R6, R17, R8 ;  /* 0x0000001106103225 */ /* 0x004fc800078e0008 */
[----:B------:R-:W-:Y:S01]  /*04b0*/  @P3 IMAD.IADD R17, R17, 0x1, R5 ;  /* 0x0000000111113824 */ /* 0x000fe200078e0205 */
[----:B------:R-:W-:Y:S01]  /*04c0*/  LOP3.LUT R5, R4, 0x7f, RZ, 0xc0, !PT ;  /* 0x0000007f04057812 */ /* 0x000fe200078ec0ff */
[----:B0-----:R-:W-:Y:S01]  /*04d0*/  @!UP0 ULEA UR8, UR7, UR6, 0x18 ;  /* 0x0000000607088291 */ /* 0x001fe2000f8ec03f */
[----:B------:R-:W-:Y:S02]  /*04e0*/  VOTEU.ALL UP0, P0 ;  /* 0x00000000003f7886 */ /* 0x000fe40000000000 */
[----:B------:R-:W-:Y:S01]  /*04f0*/  ULDC UR6, c[0x0][0xc] ;  /* 0x0000030000067ab9 */ /* 0x000fe20000000800 */
[----:B------:R-:W-:Y:S01]  /*0500*/  ISETP.EQ.OR P0, PT, R0, RZ, !P1 ;  /* 0x000000ff0000720c */ /* 0x000fe20004f02670 */
[----:B------:R-:W-:-:S03]  /*0510*/  ULDC UR7, c[0x0][0x10] ;  /* 0x0000040000077ab9 */ /* 0x000fc60000000800 */
[C---:B------:R-:W-:Y:S01]  /*0520*/  ISETP.EQ.AND P0, PT, R10.reuse, RZ, P0 ;  /* 0x000000ff0a00720c */ /* 0x040fe20000702270 */
[----:B------:R-:W-:Y:S02]  /*0530*/  VIADD R10, R10, 0xffffffff ;  /* 0xffffffff0a0a7836 */ /* 0x000fe40000000000 */
[----:B-1----:R-:W-:Y:S01]  /*0540*/  @!P3 IMAD.WIDE.U32 R8, R11, R3, R6 ;  /* 0x000000030b08b225 */ /* 0x002fe200078e0006 */
[----:B------:R-:W0:Y:S02]  /*0550*/  FENCE.VIEW.ASYNC.S ;  /* 0x00000000000073c6 */ /* 0x000e240000000000 */
[----:B0-----:R-:W3:Y:S01]  /*0560*/  @!UP0 SYNCS.EXCH.64 URZ, [UR8+0x50], UR4 ;  /* 0x00005004083f85b2 */ /* 0x001ee20008000100 */
[----:B------:R-:W-:Y:S02]  /*0570*/  SEL R18, RZ, 0x1, !P0 ;  /* 0x00000001ff127807 */ /* 0x000fe40004000000 */
[----:B------:R-:W-:Y:S01]  /*0580*/  ISETP.GE.U32.AND P1, PT, R10, 0x2, PT ;  /* 0x000000020a00780c */ /* 0x000fe20003f26070 */
[----:B------:R-:W-:-:S02]  /*0590*/  @!P3 IMAD.MOV.U32 R16, RZ, RZ, R8 ;  /* 0x000000ffff10b224 */ /* 0x000fc400078e0008 */
[----:B------:R-:W-:Y:S01]  /*05a0*/  @!P3 IMAD.MOV.U32 R17, RZ, RZ, R9 ;  /* 0x000000ffff11b224 */ /* 0x000fe200078e0009 */
[----:B------:R-:W-:Y:S01]  /*05b0*/  SEL R18, R18, 0x2, P1 ;  /* 0x0000000212127807 */ /* 0x000fe20000800000 */
[----:B------:R0:W3:Y:S01]  /*05c0*/  @!UP1 SYNCS.EXCH.64 URZ, [UR8+0x58], UR4 ;  /* 0x00005804083f95b2 */ /* 0x0000e20008000100 */
[----:B------:R-:W-:Y:S01]  /*05d0*/  NOP ;  /* 0x0000000000007918 */ /* 0x000fe20000000000 */
[----:B0-----:R-:W-:-:S03]  /*05e0*/  UIMAD.WIDE.U32 UR4, UR6, UR7, URZ ;  /* 0x00000007060472a5 */ /* 0x001fc6000f8e003f */
[----:B------:R-:W-:Y:S02]  /*05f0*/  ULDC UR6, c[0x0][0x14] ;  /* 0x0000050000067ab9 */ /* 0x000fe40000000800 */
[----:B------:R-:W-:Y:S02]  /*0600*/  UIMAD.WIDE.U32 UR38, UR4, UR6, URZ ;  /* 0x00000006042672a5 */ /* 0x000fe4000f8e003f */
[----:B------:R-:W-:-:S04]  /*0610*/  UIMAD UR37, UR5, UR6, URZ ;  /* 0x00000006052572a4 */ /* 0x000fc8000f8e023f */
[----:B------:R-:W-:Y:S01]  /*0620*/  UIADD3 UR37, UR39, UR37, URZ ;  /* 0x0000002527257290 */ /* 0x000fe2000fffe03f */
[----:B---34-:R-:W-:Y:S06]  /*0630*/  BAR.SYNC.DEFER_BLOCKING 0x0 ;  /* 0x0000000000007b1d */ /* 0x018fec0000010000 */
[----:B------:R-:W-:Y:S05]  /*0640*/  @!P2 BRA `(.L_x_3) ;  /* 0x0000005c0034a947 */ /* 0x000fea0003800000 */
[----:B------:R-:W-:-:S13]  /*0650*/  ISETP.GT.U32.AND P0, PT, R10, 0x1, PT ;  /* 0x000000010a00780c */ /* 0x000fda0003f04070 */
[----:B------:R-:W-:Y:S05]  /*0660*/  @P0 EXIT ;  /* 0x000000000000094d */ /* 0x000fea0003800000 */
[----:B------:R-:W-:Y:S01]  /*0670*/  ULDC.64 UR4, c[0x0][0x650] ;  /* 0x0001940000047ab9 */ /* 0x000fe20000000a00 */
[----:B------:R-:W-:Y:S01]  /*0680*/  PRMT R0, RZ, 0x7610, R0 ;  /* 0x00007610ff007816 */ /* 0x000fe20000000000 */
[----:B------:R-:W-:Y:S01]  /*0690*/  IMAD.MOV.U32 R101, RZ, RZ, -0x1 ;  /* 0xffffffffff657424 */ /* 0x000fe200078e00ff */
[----:B------:R-:W-:Y:S01]  /*06a0*/  ISETP.GE.U32.AND P0, PT, R16, UR4, PT ;  /* 0x0000000410007c0c */ /* 0x000fe2000bf06070 */
[----:B------:R-:W-:Y:S02]  /*06b0*/  IMAD.MOV.U32 R100, RZ, RZ, -0x1 ;  /* 0xffffffffff647424 */ /* 0x000fe400078e00ff */
[----:B------:R-:W-:Y:S01]  /*06c0*/  IMAD.MOV.U32 R99, RZ, RZ, -0x1 ;  /* 0xffffffffff637424 */ /* 0x000fe200078e00ff */
[----:B------:R-:W-:-:S13]  /*06d0*/  ISETP.GE.U32.AND.EX P0, PT, R17, UR5, PT, P0 ;  /* 0x0000000511007c0c */ /* 0x000fda000bf06100 */
[----:B------:R-:W-:Y:S05]  /*06e0*/  @P0 BRA `(.L_x_4) ;  /* 0x0000000400540947 */ /* 0x000fea0003800000 */
[----:B------:R-:W0:Y:S01]  /*06f0*/  LDC.64 R20, c[0x0][0x628] ;  /* 0x00018a00ff147b82 */ /* 0x000e220000000a00 */
[----:B------:R-:W-:Y:S02]  /*0700*/  IMAD.MOV.U32 R8, RZ, RZ, R16 ;  /* 0x000000ffff087224 */ /* 0x000fe400078e0010 */
[----:B------:R-:W-:-:S05]  /*0710*/  IMAD.MOV.U32 R9, RZ, RZ, R17 ;  /* 0x000000ffff097224 */ /* 0x000fca00078e0011 */
[----:B------:R-:W1:Y:S08]  /*0720*/  LDC R0, c[0x0][0x630] ;  /* 0x00018c00ff007b82 */ /* 0x000e700000000800 */
[----:B------:R-:W2:Y:S01]  /*0730*/  LDC.64 R22, c[0x0][0x620] ;  /* 0x00018800ff167b82 */ /* 0x000ea20000000a00 */
[----:B0-----:R-:W-:-:S04]  /*0740*/  ISETP.NE.U32.AND P0, PT, R20, RZ, PT ;  /* 0x000000ff1400720c */ /* 0x001fc80003f05070 */
[----:B------:R-:W-:-:S13]  /*0750*/  ISETP.NE.AND.EX P0, PT, R21, RZ, PT, P0 ;  /* 0x000000ff1500720c */ /* 0x000fda0003f05300 */
[----:B-12---:R-:W-:Y:S05]  /*0760*/  @!P0 BRA `(.L_x_5) ;  /* 0x0000000000288947 */ /* 0x006fea0003800000 */
[----:B------:R-:W0:Y:S02]  /*0770*/  LDC R13, c[0x0][0x634] ;  /* 0x00018d00ff0d7b82 */ /* 0x000e240000000800 */
[----:B0-----:R-:W-:-:S05]  /*0780*/  IADD3 R13, P0, R16, R13, RZ ;  /* 0x0000000d100d7210 */ /* 0x001fca0007f1e0ff */
[----:B------:R-:W-:-:S04]  /*0790*/  IMAD.X R15, RZ, RZ, R17, P0 ;  /* 0x000000ffff0f7224 */ /* 0x000fc800000e0611 */
[----:B------:R-:W-:-:S04]  /*07a0*/  IMAD.WIDE.U32 R8, R15, R20, RZ ;  /* 0x000000140f087225 */ /* 0x000fc800078e00ff */
[----:B------:R-:W-:-:S04]  /*07b0*/  IMAD.WIDE.U32 R10, P0, R13, R21, R8 ;  /* 0x000000150d0a7225 */ /* 0x000fc80007800008 */
[----:B------:R-:W-:-:S04]  /*07c0*/  IMAD.WIDE.U32 R8, R13, R20, RZ ;  /* 0x000000140d087225 */ /* 0x000fc800078e00ff */
[----:B------:R-:W-:Y:S01]  /*07d0*/  IMAD.X R13, RZ, RZ, RZ, P0 ;  /* 0x000000ffff0d7224 */ /* 0x000fe200000e06ff */
[----:B------:R-:W-:Y:S01]  /*07e0*/  IADD3 RZ, P0, R9, R10, RZ ;  /* 0x0000000a09ff7210 */ /* 0x000fe20007f1e0ff */
[----:B------:R-:W-:-:S04]  /*07f0*/  IMAD.MOV.U32 R12, RZ, RZ, R11 ;  /* 0x000000ffff0c7224 */ /* 0x000fc800078e000b */
[----:B------:R-:W-:-:S08]  /*0800*/  IMAD.WIDE.U32.X R8, R15, R21, R12, P0 ;  /* 0x000000150f087225 */ /* 0x000fd000000e040c */
.L_x_5:
[-CC-:B------:R-:W-:Y:S01]  /*0810*/  SHF.R.U64 R99, R8, R0.reuse, R9.reuse ;  /* 0x0000000008637219 */ /* 0x180fe20000001209 */
[----:B------:R-:W0:Y:S01]  /*0820*/  LDC R12, c[0x0][0x618] ;  /* 0x00018600ff0c7b82 */ /* 0x000e220000000800 */
[----:B------:R-:W-:Y:S01]  /*0830*/  SHF.R.U32.HI R7, RZ, R0, R9 ;  /* 0x00000000ff077219 */ /* 0x000fe20000011609 */
[----:B------:R-:W-:Y:S01]  /*0840*/  ULDC UR4, c[0x0][0x150] ;  /* 0x0000540000047ab9 */ /* 0x000fe20000000800 */
[----:B------:R-:W-:Y:S02]  /*0850*/  IADD3 R11, P0, RZ, -R99, RZ ;  /* 0x80000063ff0b7210 */ /* 0x000fe40007f1e0ff */
[----:B------:R-:W-:-:S03]  /*0860*/  I2FP.F32.U32 R0, R6 ;  /* 0x0000000600007245 */ /* 0x000fc60000201000 */
[----:B------:R-:W1:Y:S01]  /*0870*/  LDC.64 R30, c[0x0][0x640] ;  /* 0x00019000ff1e7b82 */ /* 0x000e620000000a00 */
[----:B------:R-:W-:Y:S02]  /*0880*/  IMAD.X R13, RZ, RZ, ~R7, P0 ;  /* 0x000000ffff0d7224 */ /* 0x000fe400000e0e07 */
[----:B------:R-:W-:Y:S01]  /*0890*/  FMUL R0, R0, UR4 ;  /* 0x0000000400007c20 */ /* 0x000fe20008400000 */
[----:B------:R-:W-:Y:S01]  /*08a0*/  IMAD.WIDE.U32 R8, R11, R22, R16 ;  /* 0x000000160b087225 */ /* 0x000fe200078e0010 */
[----:B------:R-:W-:-:S03]  /*08b0*/  ULDC UR4, c[0x0][0x154] ;  /* 0x0000550000047ab9 */ /* 0x000fc60000000800 */
[----:B------:R-:W-:Y:S01]  /*08c0*/  IMAD R10, R13, R22, RZ ;  /* 0x000000160d0a7224 */ /* 0x000fe200078e02ff */
[----:B------:R-:W2:Y:S01]  /*08d0*/  LDC R7, c[0x0][0x144] ;  /* 0x00005100ff077b82 */ /* 0x000ea20000000800 */
[----:B------:R-:W3:Y:S02]  /*08e0*/  F2I.U32.TRUNC.NTZ R0, R0 ;  /* 0x0000000000007305 */ /* 0x000ee4000020f000 */
[----:B------:R-:W-:-:S04]  /*08f0*/  IMAD R11, R11, R23, R10 ;  /* 0x000000170b0b7224 */ /* 0x000fc800078e020a */
[----:B------:R-:W-:Y:S01]  /*0900*/  IMAD.IADD R9, R9, 0x1, R11 ;  /* 0x0000000109097824 */ /* 0x000fe200078e020b */
[----:B------:R-:W4:Y:S01]  /*0910*/  LDC R24, c[0x0][0x608] ;  /* 0x00018200ff187b82 */ /* 0x000f220000000800 */
[----:B------:R-:W-:-:S03]  /*0920*/  IMAD.MOV.U32 R11, RZ, RZ, -0x1 ;  /* 0xffffffffff0b7424 */ /* 0x000fc600078e00ff */
[-CC-:B0-----:R-:W-:Y:S02]  /*0930*/  SHF.R.U64 R22, R8, R12.reuse, R9.reuse ;  /* 0x0000000c08167219 */ /* 0x181fe40000001209 */
[----:B------:R-:W-:Y:S02]  /*0940*/  I2FP.F32.U32 R8, R3 ;  /* 0x0000000300087245 */ /* 0x000fe40000201000 */
[----:B------:R-:W0:Y:S01]  /*0950*/  LDC R28, c[0x0][0x658] ;  /* 0x00019600ff1c7b82 */ /* 0x000e220000000800 */
[----:B-1----:R-:W-:Y:S01]  /*0960*/  ISETP.NE.U32.AND P0, PT, R30, RZ, PT ;  /* 0x000000ff1e00720c */ /* 0x002fe20003f05070 */
[----:B---3--:R-:W-:Y:S02]  /*0970*/  IMAD.MOV R10, RZ, RZ, -R0 ;  /* 0x000000ffff0a7224 */ /* 0x008fe400078e0a00 */
[----:B------:R-:W-:Y:S01]  /*0980*/  FMUL R8, R8, UR4 ;  /* 0x0000000408087c20 */ /* 0x000fe20008400000 */
[----:B------:R-:W-:Y:S02]  /*0990*/  SHF.R.U32.HI R9, RZ, R12, R9 ;  /* 0x0000000cff097219 */ /* 0x000fe40000011609 */
[----:B------:R-:W-:Y:S01]  /*09a0*/  ISETP.NE.AND.EX P0, PT, R31, RZ, PT, P0 ;  /* 0x000000ff1f00720c */ /* 0x000fe20003f05300 */
[----:B------:R1:W3:Y:S01]  /*09b0*/  F2I.U32.TRUNC.NTZ R15, R8 ;  /* 0x00000008000f7305 */ /* 0x0002e2000020f000 */
[----:B------:R-:W1:Y:S01]  /*09c0*/  LDC R20, c[0x0][0x148] ;  /* 0x00005200ff147b82 */ /* 0x000e620000000800 */
[----:B--2---:R-:W-:-:S07]  /*09d0*/  IMAD R0, R7, R10, R6 ;  /* 0x0000000a07007224 */ /* 0x004fce00078e0206 */
[----:B------:R-:W2:Y:S01]  /*09e0*/  LDC R26, c[0x0][0x600] ;  /* 0x00018000ff1a7b82 */ /* 0x000ea20000000800 */
[-CC-:B----4-:R-:W-:Y:S02]  /*09f0*/  SHF.R.U64 R32, R22, R24.reuse, R9.reuse ;  /* 0x0000001816207219 */ /* 0x190fe40000001209 */
[----:B------:R-:W-:Y:S01]  /*0a00*/  SHF.R.U32.HI R7, RZ, R24, R9 ;  /* 0x00000018ff077219 */ /* 0x000fe20000011609 */
[----:B------:R-:W-:-:S04]  /*0a10*/  IMAD.MOV.U32 R9, RZ, RZ, 0x1 ;  /* 0x00000001ff097424 */ /* 0x000fc800078e00ff */
[----:B------:R-:W4:Y:S01]  /*0a20*/  LDC R21, c[0x0][0x648] ;  /* 0x00019200ff157b82 */ /* 0x000f220000000800 */
[-C--:B0-----:R-:W-:Y:S02]  /*0a30*/  SHF.L.U32 R6, R11, R28.reuse, RZ ;  /* 0x0000001c0b067219 */ /* 0x081fe400000006ff */
[--C-:B------:R-:W-:Y:S02]  /*0a40*/  SHF.R.U64 R24, R32, R28, R7.reuse ;  /* 0x0000001c20187219 */ /* 0x100fe40000001207 */
[----:B------:R-:W-:Y:S02]  /*0a50*/  LOP3.LUT R13, RZ, R6, RZ, 0x33, !PT ;  /* 0x00000006ff0d7212 */ /* 0x000fe400078e33ff */
[-C--:B------:R-:W-:Y:S01]  /*0a60*/  SHF.R.U32.HI R7, RZ, R28.reuse, R7 ;  /* 0x0000001cff077219 */ /* 0x080fe20000011607 */
[----:B------:R-:W0:Y:S01]  /*0a70*/  LDC R23, c[0x0][0x638] ;  /* 0x00018e00ff177b82 */ /* 0x000e220000000800 */
[----:B------:R-:W-:Y:S01]  /*0a80*/  SHF.L.U32 R12, R9, R28, RZ ;  /* 0x0000001c090c7219 */ /* 0x000fe200000006ff */
[----:B------:R-:W-:-:S06]  /*0a90*/  IMAD.MOV.U32 R6, RZ, RZ, R24 ;  /* 0x000000ffff067224 */ /* 0x000fcc00078e0018 */
[----:B------:R-:W0:Y:S01]  /*0aa0*/  LDC R101, c[0x0][0x610] ;  /* 0x00018400ff657b82 */ /* 0x000e220000000800 */
[----:B-1-3--:R-:W-:Y:S05]  /*0ab0*/  @!P0 BRA `(.L_x_6) ;  /* 0x0000000000288947 */ /* 0x00afea0003800000 */
[----:B------:R-:W1:Y:S02]  /*0ac0*/  LDC R11, c[0x0][0x64c] ;  /* 0x00019300ff0b7b82 */ /* 0x000e640000000800 */
[----:B-1----:R-:W-:-:S05]  /*0ad0*/  IADD3 R11, P0, R24, R11, RZ ;  /* 0x0000000b180b7210 */ /* 0x002fca0007f1e0ff */
        /* <DEDUP_REMOVED lines=8> */
.L_x_6:
[----:B----4-:R-:W-:Y:S01]  /*0b60*/  SHF.R.U64 R6, R6, R21, R7 ;  /* 0x0000001506067219 */ /* 0x010fe20000001207 */
[----:B--2---:R-:W-:Y:S01]  /*0b70*/  VIADD R7, R26, 0xffffffff ;  /* 0xffffffff1a077836 */ /* 0x004fe20000000000 */
[----:B------:R-:W-:Y:S01]  /*0b80*/  LOP3.LUT R13, R32, R13, RZ, 0xc0, !PT ;  /* 0x0000000d200d7212 */ /* 0x000fe200078ec0ff */
[----:B------:R-:W-:Y:S02]  /*0b90*/  IMAD.MOV R15, RZ, RZ, -R15 ;  /* 0x000000ffff0f7224 */ /* 0x000fe400078e0a0f */
[----:B------:R-:W-:Y:S02]  /*0ba0*/  IMAD.MOV R8, RZ, RZ, -R6 ;  /* 0x000000ffff087224 */ /* 0x000fe400078e0a06 */
[----:B------:R-:W-:Y:S01]  /*0bb0*/  IMAD R13, R12, R6, R13 ;  /* 0x000000060c0d7224 */ /* 0x000fe200078e020d */
[----:B------:R-:W-:Y:S01]  /*0bc0*/  LOP3.LUT R6, R22, R7, RZ, 0xc0, !PT ;  /* 0x0000000716067212 */ /* 0x000fe200078ec0ff */
[----:B------:R-:W-:Y:S02]  /*0bd0*/  @P3 IMAD R0, R20, R15, R3 ;  /* 0x0000000f14003224 */ /* 0x000fe400078e0203 */
[----:B0-----:R-:W-:-:S02]  /*0be0*/  IMAD R3, R8, R23, R24 ;  /* 0x0000001708037224 */ /* 0x001fc400078e0218 */
[----:B------:R-:W-:Y:S02]  /*0bf0*/  IMAD R101, R13, R101, R0 ;  /* 0x000000650d657224 */ /* 0x000fe400078e0200 */
[----:B------:R-:W-:Y:S02]  /*0c00*/  IMAD R6, R3, R26, R6 ;  /* 0x0000001a03067224 */ /* 0x000fe400078e0206 */
[----:B------:R-:W-:-:S03]  /*0c10*/  IMAD.MOV.U32 R0, RZ, RZ, 0x1 ;  /* 0x00000001ff007424 */ /* 0x000fc600078e00ff */
[----:B------:R-:W-:Y:S02]  /*0c20*/  SEL R100, R6, R101, !P3 ;  /* 0x0000006506647207 */ /* 0x000fe40005800000 */
[----:B------:R-:W-:-:S07]  /*0c30*/  SEL R101, R101, R6, !P3 ;  /* 0x0000000665657207 */ /* 0x000fce0005800000 */
.L_x_4:
[----:B------:R-:W-:-:S08]  /*0c40*/  NOP ;  /* 0x0000000000007918 */ /* 0x000fd00000000000 */
[----:B------:R-:W0:Y:S02]  /*0c50*/  USETMAXREG.TRY_ALLOC.CTAPOOL UP0, 0xe8 ;  /* 0x000000e8000079c8 */ /* 0x000e240008000600 */
[----:B0-----:R-:W-:-:S13]  /*0c60*/  PLOP3.LUT P0, PT, PT, PT, UP0, 0x80, 0x0 ;  /* 0x000000000000781c */ /* 0x001fda0003f0f008 */
[----:B------:R-:W-:Y:S05]  /*0c70*/  @!P0 BRA `(.L_x_4) ;  /* 0xfffffffc00f08947 */ /* 0x000fea000383ffff */
[----:B------:R-:W-:Y:S01]  /*0c80*/  ULDC.64 UR4, c[0x0][0x598] ;  /* 0x0001660000047ab9 */ /* 0x000fe20000000a00 */
[----:B------:R-:W-:Y:S01]  /*0c90*/  ULDC.64 UR40, c[0x0][0x208] ;  /* 0x0000820000287ab9 */ /* 0x000fe20000000a00 */
[----:B------:R-:W-:-:S04]  /*0ca0*/  ISETP.NE.U32.AND P0, PT, RZ, UR4, PT ;  /* 0x00000004ff007c0c */ /* 0x000fc8000bf05070 */
[----:B------:R-:W-:-:S13]  /*0cb0*/  ISETP.NE.AND.EX P0, PT, RZ, UR5, PT, P0 ;  /* 0x00000005ff007c0c */ /* 0x000fda000bf05300 */
[----:B------:R-:W-:Y:S05]  /*0cc0*/  @!P0 BRA `(.L_x_7) ;  /* 0x00000000001c8947 */ /* 0x000fea0003800000 */
[----:B------:R-:W0:Y:S02]  /*0cd0*/  LDC.64 R6, c[0x0][0x598] ;  /* 0x00016600ff067b82 */ /* 0x000e240000000a00 */
[----:B0-----:R-:W2:Y:S02]  /*0ce0*/  LDG.E.64 R6, desc[UR40][R6.64] ;  /* 0x0000002806067981 */ /* 0x001ea4000c1e1b00 */
[----:B--2---:R-:W-:-:S04]  /*0cf0*/  ISETP.NE.U32.AND P0, PT, R6, RZ, PT ;  /* 0x000000ff0600720c */ /* 0x004fc80003f05070 */
[----:B------:R-:W-:-:S13]  /*0d00*/  ISETP.NE.AND.EX P0, PT, R7, RZ, PT, P0 ;  /* 0x000000ff0700720c */ /* 0x000fda0003f05300 */
[----:B------:R-:W-:Y:S05]  /*0d10*/  @!P0 BRA `(.L_x_7) ;  /* 0x0000000000088947 */ /* 0x000fea0003800000 */
[----:B------:R0:W5:Y:S01]  /*0d20*/  LD.E R19, desc[UR40][R6.64] ;  /* 0x0000002806137980 */ /* 0x000162000c101900 */
[----:B------:R-:W-:Y:S05]  /*0d30*/  BRA `(.L_x_8) ;  /* 0x0000000000247947 */ /* 0x000fea0003800000 */
.L_x_7:
[----:B------:R-:W-:Y:S02]  /*0d40*/  ULDC.64 UR4, c[0x0][0x588] ;  /* 0x0001620000047ab9 */ /* 0x000fe40000000a00 */
[----:B------:R-:W-:-:S04]  /*0d50*/  ISETP.NE.U32.AND P0, PT, RZ, UR4, PT ;  /* 0x00000004ff007c0c */ /* 0x000fc8000bf05070 */
[----:B------:R-:W-:-:S13]  /*0d60*/  ISETP.NE.AND.EX P0, PT, RZ, UR5, PT, P0 ;  /* 0x00000005ff007c0c */ /* 0x000fda000bf05300 */
[----:B------:R-:W-:Y:S05]  /*0d70*/  @!P0 BRA `(.L_x_9) ;  /* 0x00000000000c8947 */ /* 0x000fea0003800000 */
[----:B------:R-:W0:Y:S02]  /*0d80*/  LDC.64 R6, c[0x0][0x588] ;  /* 0x00016200ff067b82 */ /* 0x000e240000000a00 */
[----:B0-----:R1:W5:Y:S01]  /*0d90*/  LDG.E R19, desc[UR40][R6.64] ;  /* 0x0000002806137981 */ /* 0x001362000c1e1900 */
[----:B------:R-:W-:Y:S05]  /*0da0*/  BRA `(.L_x_8) ;  /* 0x0000000000087947 */ /* 0x000fea0003800000 */
.L_x_9:
[----:B------:R-:W-:Y:S02]  /*0db0*/  ULDC UR4, c[0x0][0x580] ;  /* 0x0001600000047ab9 */ /* 0x000fe40000000800 */
[----:B------:R-:W-:-:S07]  /*0dc0*/  IMAD.U32 R19, RZ, RZ, UR4 ;  /* 0x00000004ff137e24 */ /* 0x000fce000f8e00ff */
.L_x_8:
[----:B------:R-:W-:Y:S02]  /*0dd0*/  ULDC.64 UR4, c[0x0][0x5a0] ;  /* 0x0001680000047ab9 */ /* 0x000fe40000000a00 */
[----:B------:R-:W-:-:S04]  /*0de0*/  ISETP.NE.U32.AND P0, PT, RZ, UR4, PT ;  /* 0x00000004ff007c0c */ /* 0x000fc8000bf05070 */
[----:B------:R-:W-:-:S13]  /*0df0*/  ISETP.NE.AND.EX P0, PT, RZ, UR5, PT, P0 ;  /* 0x00000005ff007c0c */ /* 0x000fda000bf05300 */
[----:B------:R-:W-:Y:S05]  /*0e00*/  @!P0 BRA `(.L_x_10) ;  /* 0x00000000001c8947 */ /* 0x000fea0003800000 */
[----:B01----:R-:W0:Y:S02]  /*0e10*/  LDC.64 R6, c[0x0][0x5a0] ;  /* 0x00016800ff067b82 */ /* 0x003e240000000a00 */
[----:B0-----:R-:W2:Y:S02]  /*0e20*/  LDG.E.64 R6, desc[UR40][R6.64] ;  /* 0x0000002806067981 */ /* 0x001ea4000c1e1b00 */
[----:B--2---:R-:W-:-:S04]  /*0e30*/  ISETP.NE.U32.AND P0, PT, R6, RZ, PT ;  /* 0x000000ff0600720c */ /* 0x004fc80003f05070 */
[----:B------:R-:W-:-:S13]  /*0e40*/  ISETP.NE.AND.EX P0, PT, R7, RZ, PT, P0 ;  /* 0x000000ff0700720c */ /* 0x000fda0003f05300 */
[----:B------:R-:W-:Y:S05]  /*0e50*/  @!P0 BRA `(.L_x_10) ;  /* 0x0000000000088947 */ /* 0x000fea0003800000 */
[----:B------:R0:W5:Y:S01]  /*0e60*/  LD.E R88, desc[UR40][R6.64] ;  /* 0x0000002806587980 */ /* 0x000162000c101900 */
[----:B------:R-:W-:Y:S05]  /*0e70*/  BRA `(.L_x_11) ;  /* 0x0000000000247947 */ /* 0x000fea0003800000 */
.L_x_10:
[----:B------:R-:W-:Y:S02]  /*0e80*/  ULDC.64 UR4, c[0x0][0x590] ;  /* 0x0001640000047ab9 */ /* 0x000fe40000000a00 */
[----:B------:R-:W-:-:S04]  /*0e90*/  ISETP.NE.U32.AND P0, PT, RZ, UR4, PT ;  /* 0x00000004ff007c0c */ /* 0x000fc8000bf05070 */
[----:B------:R-:W-:-:S13]  /*0ea0*/  ISETP.NE.AND.EX P0, PT, RZ, UR5, PT, P0 ;  /* 0x00000005ff007c0c */ /* 0x000fda000bf05300 */
[----:B------:R-:W-:Y:S05]  /*0eb0*/  @!P0 BRA `(.L_x_12) ;  /* 0x00000000000c8947 */ /* 0x000fea0003800000 */
[----:B------:R-:W2:Y:S02]  /*0ec0*/  LDC.64 R88, c[0x0][0x590] ;  /* 0x00016400ff587b82 */ /* 0x000ea40000000a00 */
[----:B--2---:R2:W5:Y:S01]  /*0ed0*/  LDG.E R88, desc[UR40][R88.64] ;  /* 0x0000002858587981 */ /* 0x004562000c1e1900 */
[----:B------:R-:W-:Y:S05]  /*0ee0*/  BRA `(.L_x_11) ;  /* 0x0000000000087947 */ /* 0x000fea0003800000 */
.L_x_12:
[----:B------:R-:W-:Y:S02]  /*0ef0*/  ULDC UR4, c[0x0][0x584] ;  /* 0x0001610000047ab9 */ /* 0x000fe40000000800 */
[----:B------:R-:W-:-:S07]  /*0f00*/  IMAD.U32 R88, RZ, RZ, UR4 ;  /* 0x00000004ff587e24 */ /* 0x000fce000f8e00ff */
.L_x_11:
[----:B------:R-:W-:-:S13]  /*0f10*/  LOP3.LUT P0, RZ, R0, 0xff, RZ, 0xc0, !PT ;  /* 0x000000ff00ff7812 */ /* 0x000fda000780c0ff */
[----:B------:R-:W-:Y:S05]  /*0f20*/  @!P0 EXIT ;  /* 0x000000000000894d */ /* 0x000fea0003800000 */
[----:B------:R-:W3:Y:S01]  /*0f30*/  LDC R90, c[0x0][0x658] ;  /* 0x00019600ff5a7b82 */ /* 0x000ee20000000800 */
[----:B------:R-:W-:Y:S01]  /*0f40*/  LOP3.LUT R14, R14, 0x1, RZ, 0xc0, !PT ;  /* 0x000000010e0e7812 */ /* 0x000fe200078ec0ff */
[----:B------:R-:W-:Y:S01]  /*0f50*/  ULDC.64 UR6, c[0x0][0x288] ;  /* 0x0000a20000067ab9 */ /* 0x000fe20000000a00 */
[----:B------:R-:W-:Y:S01]  /*0f60*/  SHF.R.U32.HI R0, RZ, 0x2, R4 ;  /* 0x00000002ff007819 */ /* 0x000fe20000011604 */
[----:B------:R-:W-:Y:S01]  /*0f70*/  UIADD3 UR4, UR7, 0x7f, URZ ;  /* 0x0000007f07047890 */ /* 0x000fe2000fffe03f */
[----:B------:R-:W-:Y:S01]  /*0f80*/  SHF.R.U32.HI R5, RZ, 0x1, R5 ;  /* 0x00000001ff057819 */ /* 0x000fe20000011605 */
[----:B------:R-:W-:Y:S01]  /*0f90*/  IMAD.SHL.U32 R3, R14, 0x40, RZ ;  /* 0x000000400e037824 */ /* 0x000fe200078e00ff */
[----:B------:R-:W-:Y:S01]  /*0fa0*/  LOP3.LUT R0, R0, 0x7, RZ, 0xc0, !PT ;  /* 0x0000000700007812 */ /* 0x000fe200078ec0ff */
[----:B------:R-:W4:Y:S01]  /*0fb0*/  LDC.64 R92, c[0x0][0x5c8] ;  /* 0x00017200ff5c7b82 */ /* 0x000f220000000a00 */
[----:B------:R-:W-:Y:S01]  /*0fc0*/  USHF.R.S32.HI UR5, URZ, 0x1f, UR4 ;  /* 0x0000001f3f057899 */ /* 0x000fe20008011404 */
[----:B------:R-:W-:Y:S01]  /*0fd0*/  LOP3.LUT R5, R5, 0x30, RZ, 0xc0, !PT ;  /* 0x0000003005057812 */ /* 0x000fe200078ec0ff */
[----:B01----:R-:W-:Y:S01]  /*0fe0*/  IMAD.MOV.U32 R7, RZ, RZ, 0x1 ;  /* 0x00000001ff077424 */ /* 0x003fe200078e00ff */
[--C-:B------:R-:W-:Y:S01]  /*0ff0*/  LOP3.LUT R22, R3, 0x40, R0.reuse, 0xe2, !PT ;  /* 0x0000004003167812 */ /* 0x100fe200078ee200 */
[----:B------:R-:W-:Y:S01]  /*1000*/  ULEA.HI UR5, UR5, UR4, URZ, 0x7 ;  /* 0x0000000405057291 */ /* 0x000fe2000f8f383f */
[-C--:B------:R-:W-:Y:S01]  /*1010*/  IADD3 R3, RZ, -R5.reuse, -R0 ;  /* 0x80000005ff037210 */ /* 0x080fe20007ffe800 */
[----:B------:R-:W-:Y:S01]  /*1020*/  IMAD.U32 R6, RZ, RZ, UR6 ;  /* 0x00000006ff067e24 */ /* 0x000fe2000f8e00ff */
[----:B------:R-:W0:Y:S01]  /*1030*/  LDC R95, c[0x0][0x600] ;  /* 0x00018000ff5f7b82 */ /* 0x000e220000000800 */
[----:B------:R-:W-:Y:S01]  /*1040*/  LOP3.LUT R22, R22, R5, RZ, 0xfc, !PT ;  /* 0x0000000516167212 */ /* 0x000fe200078efcff */
[----:B------:R-:W-:Y:S01]  /*1050*/  IMAD.MOV.U32 R5, RZ, RZ, -0x1 ;  /* 0xffffffffff057424 */ /* 0x000fe200078e00ff */
[----:B------:R-:W-:Y:S01]  /*1060*/  USHF.R.S32.HI UR43, URZ, 0x7, UR5 ;  /* 0x000000073f2b7899 */ /* 0x000fe20008011405 */
[----:B--2---:R-:W-:Y:S01]  /*1070*/  LOP3.LUT R89, R4, 0x3, RZ, 0xc0, !PT ;  /* 0x0000000304597812 */ /* 0x004fe200078ec0ff */
[----:B------:R-:W-:Y:S01]  /*1080*/  IMAD R3, R14, -0x40, R3 ;  /* 0xffffffc00e037824 */ /* 0x000fe200078e0203 */
[----:B------:R-:W-:Y:S01]  /*1090*/  LOP3.LUT R94, R4, 0x80, RZ, 0xc0, !PT ;  /* 0x00000080045e7812 */ /* 0x000fe200078ec0ff */
[----:B------:R-:W-:Y:S01]  /*10a0*/  UISETP.LT.AND UP0, UPT, UR43, 0x1, UPT ;  /* 0x000000012b00788c */ /* 0x000fe2000bf01270 */
[-C--:B---3--:R-:W-:Y:S01]  /*10b0*/  SHF.L.U32 R5, R5, R90.reuse, RZ ;  /* 0x0000005a05057219 */ /* 0x088fe200000006ff */
[----:B------:R-:W-:Y:S01]  /*10c0*/  ULDC UR4, c[0x0][0x284] ;  /* 0x0000a10000047ab9 */ /* 0x000fe20000000800 */
[----:B------:R-:W-:Y:S01]  /*10d0*/  IMAD R89, R89, -0x2, R6 ;  /* 0xfffffffe59597824 */ /* 0x000fe200078e0206 */
[----:B------:R-:W-:Y:S01]  /*10e0*/  USEL UR44, UR43, 0x1, UP0 ;  /* 0x000000012b2c7887 */ /* 0x000fe20008000000 */
[----:B------:R-:W-:Y:S01]  /*10f0*/  SHF.L.U32 R90, R7, R90, RZ ;  /* 0x0000005a075a7219 */ /* 0x000fe200000006ff */
[----:B------:R-:W-:Y:S01]  /*1100*/  VIADD R97, R3, UR4 ;  /* 0x0000000403617c36 */ /* 0x000fe20008000000 */
[----:B------:R-:W-:Y:S01]  /*1110*/  LOP3.LUT R98, R18, 0x1, RZ, 0xfc, !PT ;  /* 0x0000000112627812 */ /* 0x000fe200078efcff */
[----:B------:R-:W-:Y:S01]  /*1120*/  IMAD.MOV.U32 R23, RZ, RZ, RZ ;  /* 0x000000ffff177224 */ /* 0x000fe200078e00ff */
[C---:B----4-:R-:W-:Y:S01]  /*1130*/  SHF.L.U64.HI R91, R92.reuse, 0x3, R93 ;  /* 0x000000035c5b7819 */ /* 0x050fe2000001025d */
[----:B------:R-:W-:Y:S01]  /*1140*/  IMAD.SHL.U32 R92, R92, 0x8, RZ ;  /* 0x000000085c5c7824 */ /* 0x000fe200078e00ff */
[----:B------:R-:W-:Y:S01]  /*1150*/  SHF.R.U32.HI R94, RZ, 0x7, R94 ;  /* 0x00000007ff5e7819 */ /* 0x000fe2000001165e */
[----:B------:R-:W-:Y:S01]  /*1160*/  IMAD.SHL.U32 R93, R4, 0x2, RZ ;  /* 0x00000002045d7824 */ /* 0x000fe200078e00ff */
[----:B------:R-:W-:Y:S01]  /*1170*/  LOP3.LUT R96, RZ, R5, RZ, 0x33, !PT ;  /* 0x00000005ff607212 */ /* 0x000fe200078e33ff */
[----:B------:R-:W-:Y:S01]  /*1180*/  UIADD3 UR44, UR43, -UR44, URZ ;  /* 0x8000002c2b2c7290 */ /* 0x000fe2000fffe03f */
[----:B------:R-:W-:Y:S01]  /*1190*/  UMOV UR36, URZ ;  /* 0x0000003f00247c82 */ /* 0x000fe20008000000 */
[----:B0-----:R-:W-:Y:S01]  /*11a0*/  VIADD R95, R95, 0xffffffff ;  /* 0xffffffff5f5f7836 */ /* 0x001fe20000000000 */
[----:B------:R-:W-:-:S09]  /*11b0*/  UMOV UR42, URZ ;  /* 0x0000003f002a7c82 */ /* 0x000fd20008000000 */
.L_x_158:
[----:B0-----:R-:W0:Y:S01]  /*11c0*/  SHFL.IDX PT, R0, R94, RZ, 0x1f ;  /* 0x00001fff5e007589 */ /* 0x001e2200000e0000 */
[----:B-1----:R-:W1:Y:S01]  /*11d0*/  S2UR UR7, SR_CgaCtaId ;  /* 0x00000000000779c3 */ /* 0x002e620000008800 */
[----:B------:R-:W-:Y:S01]  /*11e0*/  UMOV UR6, 0x400 ;  /* 0x0000040000067882 */ /* 0x000fe20000000000 */
[----:B0-----:R-:W-:Y:S01]  /*11f0*/  R2UR UR4, R0 ;  /* 0x00000000000472ca */ /* 0x001fe200000e0000 */
[----:B-1----:R-:W-:-:S12]  /*1200*/  ULEA UR46, UR7, UR6, 0x18 ;  /* 0x00000006072e7291 */ /* 0x002fd8000f8ec03f */
[----:B------:R-:W-:-:S04]  /*1210*/  ULEA.HI UR5, UR4, UR4, URZ, 0x1 ;  /* 0x0000000404057291 */ /* 0x000fc8000f8f083f */
[----:B------:R-:W-:-:S04]  /*1220*/  ULOP3.LUT UR5, UR5, 0x7fffe, URZ, 0xc0, !UPT ;  /* 0x0007fffe05057892 */ /* 0x000fc8000f8ec03f */
[----:B------:R-:W-:-:S03]  /*1230*/  UIADD3 UR5, UR4, -UR5, URZ ;  /* 0x8000000504057290 */ /* 0x000fc6000fffe03f */
[----:B------:R-:W-:Y:S01]  /*1240*/  ULDC UR4, c[0x0][0x28c] ;  /* 0x0000a30000047ab9 */ /* 0x000fe20000000800 */
[----:B------:R-:W-:Y:S01]  /*1250*/  ULEA UR5, UR5, UR46, 0xd ;  /* 0x0000002e05057291 */ /* 0x000fe2000f8e683f */
[----:B------:R-:W-:-:S03]  /*1260*/  ISETP.LT.AND P0, PT, RZ, UR4, PT ;  /* 0x00000004ff007c0c */ /* 0x000fc6000bf01270 */
[----:B------:R-:W-:-:S04]  /*1270*/  UIADD3 UR5, UR5, 0x100, URZ ;  /* 0x0000010005057890 */ /* 0x000fc8000fffe03f */
[----:B------:R-:W-:-:S04]  /*1280*/  USHF.R.U32.HI UR5, URZ, 0x4, UR5 ;  /* 0x000000043f057899 */ /* 0x000fc80008011605 */
[----:B------:R-:W-:-:S04]  /*1290*/  ULOP3.LUT UR5, UR5, 0x3fff, URZ, 0xc0, !UPT ;  /* 0x00003fff05057892 */ /* 0x000fc8000f8ec03f */
[----:B------:R-:W-:Y:S01]  /*12a0*/  ULOP3.LUT UR45, UR5, 0x10000, URZ, 0xfc, !UPT ;  /* 0x00010000052d7892 */ /* 0x000fe2000f8efc3f */
[----:B--234-:R-:W-:Y:S11]  /*12b0*/  @P0 BRA `(.L_x_13) ;  /* 0x0000000000400947 */ /* 0x01cff60003800000 */
[----:B------:R-:W-:Y:S01]  /*12c0*/  MOV R0, 0x0 ;  /* 0x0000000000007802 */ /* 0x000fe20000000f00 */
[----:B------:R-:W-:Y:S01]  /*12d0*/  ULDC.64 UR4, c[0x4][0x68] ;  /* 0x01001a0000047ab9 */ /* 0x000fe20000000a00 */
[----:B------:R-:W-:Y:S01]  /*12e0*/  ULDC.64 UR6, c[0x4][0x8] ;  /* 0x0100020000067ab9 */ /* 0x000fe20000000a00 */
[----:B------:R-:W-:Y:S01]  /*12f0*/  IMAD.U32 R4, RZ, RZ, UR4 ;  /* 0x00000004ff047e24 */ /* 0x000fe2000f8e00ff */
[----:B------:R0:W1:Y:S01]  /*1300*/  LDC.64 R14, c[0x4][R0] ;  /* 0x01000000000e7b82 */ /* 0x0000620000000a00 */
[----:B------:R-:W-:Y:S01]  /*1310*/  IMAD.U32 R5, RZ, RZ, UR5 ;  /* 0x00000005ff057e24 */ /* 0x000fe2000f8e00ff */
[----:B------:R-:W-:Y:S01]  /*1320*/  ULDC.64 UR4, c[0x4][0x70] ;  /* 0x01001c0000047ab9 */ /* 0x000fe20000000a00 */
[----:B------:R-:W-:Y:S02]  /*1330*/  IMAD.U32 R10, RZ, RZ, UR6 ;  /* 0x00000006ff0a7e24 */ /* 0x000fe4000f8e00ff */
[----:B------:R-:W-:Y:S02]  /*1340*/  IMAD.U32 R6, RZ, RZ, UR4 ;  /* 0x00000004ff067e24 */ /* 0x000fe4000f8e00ff */
[----:B------:R-:W-:-:S02]  /*1350*/  IMAD.U32 R7, RZ, RZ, UR5 ;  /* 0x00000005ff077e24 */ /* 0x000fc4000f8e00ff */
[----:B------:R-:W-:Y:S02]  /*1360*/  IMAD.U32 R11, RZ, RZ, UR7 ;  /* 0x00000007ff0b7e24 */ /* 0x000fe4000f8e00ff */
[----:B------:R-:W-:Y:S02]  /*1370*/  IMAD.MOV.U32 R8, RZ, RZ, 0x1e1 ;  /* 0x000001e1ff087424 */ /* 0x000fe400078e00ff */
[----:B------:R-:W-:Y:S02]  /*1380*/  IMAD.MOV.U32 R12, RZ, RZ, 0x1 ;  /* 0x00000001ff0c7424 */ /* 0x000fe400078e00ff */
[----:B0-----:R-:W-:-:S07]  /*1390*/  IMAD.MOV.U32 R13, RZ, RZ, RZ ;  /* 0x000000ffff0d7224 */ /* 0x001fce00078e00ff */
[----:B------:R-:W-:-:S07]  /*13a0*/  LEPC R20, `(.L_x_13) ;  /* 0x000000001014794e */ /* 0x000fce0000000000 */
[----:B-1---5:R-:W-:Y:S05]  /*13b0*/  CALL.ABS.NOINC R14 ;  /* 0x000000000e007343 */ /* 0x022fea0003c00000 */
.L_x_13:
[----:B------:R-:W-:-:S13]  /*13c0*/  ISETP.NE.AND P0, PT, R98, 0x3, PT ;  /* 0x000000036200780c */ /* 0x000fda0003f05270 */
[----:B------:R-:W-:Y:S05]  /*13d0*/  @!P0 BRA `(.L_x_14) ;  /* 0x0000000000048947 */ /* 0x000fea0003800000 */
[----:B------:R-:W-:Y:S01]  /*13e0*/  BPT.TRAP 0x1 ;  /* 0x000000040000795c */ /* 0x000fe20000300000 */
.L_x_14:
[----:B------:R-:W-:Y:S02]  /*13f0*/  IMAD.U32 R3, RZ, RZ, UR42 ;  /* 0x0000002aff037e24 */ /* 0x000fe4000f8e00ff */
[----:B------:R-:W-:-:S03]  /*1400*/  IMAD.U32 R0, RZ, RZ, UR36 ;  /* 0x00000024ff007e24 */ /* 0x000fc6000f8e00ff */
[----:B------:R-:W-:Y:S02]  /*1410*/  LEA R3, R3, UR46, 0x3 ;  /* 0x0000002e03037c11 */ /* 0x000fe4000f8e18ff */
[----:B------:R-:W-:-:S04]  /*1420*/  SHF.L.U32 R0, R0, 0x1f, RZ ;  /* 0x0000001f00007819 */ /* 0x000fc800000006ff */
[----:B------:R0:W1:Y:S01]  /*1430*/  SYNCS.PHASECHK.TRANS64.TRYWAIT P1, [R3+URZ], R0 ;  /* 0x00000000030075a7 */ /* 0x000062000802017f */
[----:B------:R-:W-:Y:S05]  /*1440*/  @!P0 BRA `(.L_x_15) ;  /* 0x0000000000048947 */ /* 0x000fea0003800000 */
[----:B------:R-:W-:Y:S01]  /*1450*/  BPT.TRAP 0x1 ;  /* 0x000000040000795c */ /* 0x000fe20000300000 */
.L_x_15:
[----:B------:R-:W-:-:S05]  /*1460*/  IMAD.U32 R4, RZ, RZ, UR44 ;  /* 0x0000002cff047e24 */ /* 0x000fca000f8e00ff */
[----:B------:R-:W-:Y:S01]  /*1470*/  ISETP.GE.AND P2, PT, R4, 0x1, PT ;  /* 0x000000010400780c */ /* 0x000fe20003f46270 */
[----:B-1----:R-:W-:-:S12]  /*1480*/  @P1 BRA `(.L_x_16) ;  /* 0x0000000000081947 */ /* 0x002fd80003800000 */
[----:B------:R-:W1:Y:S02]  /*1490*/  SYNCS.PHASECHK.TRANS64.TRYWAIT P1, [R3+URZ], R0 ;  /* 0x00000000030075a7 */ /* 0x000e64000802017f */
[----:B-1----:R-:W-:Y:S05]  /*14a0*/  @!P1 BRA `(.L_x_17) ;  /* 0x0000006400949947 */ /* 0x002fea0003800000 */
.L_x_16:
[----:B------:R-:W-:Y:S05]  /*14b0*/  WARPSYNC.ALL ;  /* 0x0000000000007948 */ /* 0x000fea0003800000 */
[----:B------:R-:W-:Y:S01]  /*14c0*/  UIADD3 UR4, UR46, 0x40100, URZ ;  /* 0x000401002e047890 */ /* 0x000fe2000fffe03f */
[----:B------:R-:W-:Y:S01]  /*14d0*/  WARPGROUP.ARRIVE ;  /* 0x00000000000079c5 */ /* 0x000fe20000000000 */
[----:B------:R-:W-:Y:S02]  /*14e0*/  ULEA UR6, UR42, UR45, 0xc ;  /* 0x0000002d2a067291 */ /* 0x000fe4000f8e603f */
[----:B------:R-:W-:Y:S01]  /*14f0*/  USHF.R.U32.HI UR4, URZ, 0x4, UR4 ;  /* 0x000000043f047899 */ /* 0x000fe20008011604 */
[----:B------:R-:W-:Y:S01]  /*1500*/  UMOV UR13, 0x40000040 ;  /* 0x40000040000d7882 */ /* 0x000fe20000000000 */
[----:B------:R-:W-:-:S02]  /*1510*/  UMOV UR15, 0x40000040 ;  /* 0x40000040000f7882 */ /* 0x000fc40000000000 */
[----:B------:R-:W-:Y:S01]  /*1520*/  ULOP3.LUT UR4, UR4, 0x3fff, URZ, 0xc0, !UPT ;  /* 0x00003fff04047892 */ /* 0x000fe2000f8ec03f */
[----:B------:R-:W-:Y:S01]  /*1530*/  UMOV UR12, UR6 ;  /* 0x00000006000c7c82 */ /* 0x000fe20008000000 */
[----:B------:R-:W-:Y:S02]  /*1540*/  UMOV UR5, 0x40000040 ;  /* 0x4000004000057882 */ /* 0x000fe40000000000 */
[----:B------:R-:W-:Y:S01]  /*1550*/  ULOP3.LUT UR8, UR4, 0x10000, URZ, 0xfc, !UPT ;  /* 0x0001000004087892 */ /* 0x000fe2000f8efc3f */
[----:B------:R-:W-:-:S03]  /*1560*/  UMOV UR7, 0x40000040 ;  /* 0x4000004000077882 */ /* 0x000fc60000000000 */
[----:B------:R-:W-:-:S04]  /*1570*/  ULEA UR4, UR42, UR8, 0xc ;  /* 0x000000082a047291 */ /* 0x000fc8000f8e603f */
[----:B------:R-:W-:-:S03]  /*1580*/  UIADD3 UR9, UR4, 0xc06, URZ ;  /* 0x00000c0604097890 */ /* 0x000fc6000fffe03f */
[----:B------:R-:W-:Y:S02]  /*1590*/  UMOV UR14, UR4 ;  /* 0x00000004000e7c82 */ /* 0x000fe40008000000 */
[----:B------:R-:W-:Y:S01]  /*15a0*/  HGMMA.64x128x8.F32.TF32 R24, gdesc[UR12], RZ, !UPT, gsb0 ;  /* 0x05e000000c1879f0 */ /* 0x000fe2000c0028ff */
[----:B------:R-:W-:Y:S02]  /*15b0*/  UIADD3 UR12, UR6, 0x2, URZ ;  /* 0x00000002060c7890 */ /* 0x000fe4000fffe03f */
[----:B------:R-:W-:Y:S01]  /*15c0*/  UIADD3 UR14, UR4, 0x2, URZ ;  /* 0x00000002040e7890 */ /* 0x000fe2000fffe03f */
[----:B------:R-:W-:Y:S01]  /*15d0*/  UMOV UR13, 0x40000040 ;  /* 0x40000040000d7882 */ /* 0x000fe20000000000 */
[----:B------:R-:W-:Y:S01]  /*15e0*/  UMOV UR15, 0x40000040 ;  /* 0x40000040000f7882 */ /* 0x000fe20000000000 */
[----:B------:R-:W-:Y:S02]  /*15f0*/  WARPGROUP.DEPBAR.LE gsb0, 0x0 ;  /* 0x00008000000079c5 */ /* 0x000fe40000010000 */
[----:B------:R-:W-:-:S06]  /*1600*/  WARPGROUP.ARRIVE ;  /* 0x00000000000079c5 */ /* 0x000fcc0000000000 */
[----:B------:R-:W-:Y:S01]  /*1610*/  HGMMA.64x128x8.F32.TF32 R24, gdesc[UR12], R24, gsb0 ;  /* 0x05e000000c1879f0 */ /* 0x000fe20008002818 */
        /* <DEDUP_REMOVED lines=88> */
[----:B------:R-:W-:-:S07]  /*1ba0*/  UIADD3 UR6, UR6, 0xc06, URZ ;  /* 0x00000c0606067890 */ /* 0x000fce000fffe03f */
[----:B------:R-:W-:Y:S01]  /*1bb0*/  UMOV UR4, UR6 ;  /* 0x0000000600047c82 */ /* 0x000fe20008000000 */
[----:B------:R-:W-:Y:S01]  /*1bc0*/  UMOV UR6, UR9 ;  /* 0x0000000900067c82 */ /* 0x000fe20008000000 */
[----:B------:R-:W-:Y:S02]  /*1bd0*/  WARPGROUP.DEPBAR.LE gsb0, 0x0 ;  /* 0x00008000000079c5 */ /* 0x000fe40000010000 */
[----:B------:R-:W-:-:S06]  /*1be0*/  WARPGROUP.ARRIVE ;  /* 0x00000000000079c5 */ /* 0x000fcc0000000000 */
[----:B------:R-:W-:Y:S03]  /*1bf0*/  HGMMA.64x128x8.F32.TF32 R24, gdesc[UR12], R24, gsb0 ;  /* 0x05e000000c1879f0 */ /* 0x000fe60008002818 */
[----:B------:R-:W-:Y:S02]  /*1c00*/  WARPGROUP.DEPBAR.LE gsb0, 0x0 ;  /* 0x00008000000079c5 */ /* 0x000fe40000010000 */
[----:B------:R-:W-:-:S07]  /*1c10*/  WARPGROUP.ARRIVE ;  /* 0x00000000000079c5 */ /* 0x000fce0000000000 */
[----:B------:R-:W-:Y:S03]  /*1c20*/  HGMMA.64x128x8.F32.TF32 R24, gdesc[UR4], R24, gsb0 ;  /* 0x05e00000041879f0 */ /* 0x000fe60008002818 */
[----:B------:R-:W-:Y:S02]  /*1c30*/  WARPGROUP.DEPBAR.LE gsb0, 0x0 ;  /* 0x00008000000079c5 */ /* 0x000fe40000010000 */
[----:B------:R-:W-:Y:S05]  /*1c40*/  @!P2 BRA `(.L_x_18) ;  /* 0x00000008006ca947 */ /* 0x000fea0003800000 */
[----:B------:R-:W-:Y:S01]  /*1c50*/  UIADD3 UR13, UR42, 0x1, URZ ;  /* 0x000000012a0d7890 */ /* 0x000fe2000fffe03f */
[----:B01----:R-:W-:Y:S01]  /*1c60*/  IMAD.U32 R0, RZ, RZ, UR44 ;  /* 0x0000002cff007e24 */ /* 0x003fe2000f8e00ff */
[----:B------:R-:W-:Y:S02]  /*1c70*/  UMOV UR9, UR42 ;  /* 0x0000002a00097c82 */ /* 0x000fe40008000000 */
[----:B------:R-:W-:-:S04]  /*1c80*/  UISETP.NE.AND UP0, UPT, UR13, 0x4, UPT ;  /* 0x000000040d00788c */ /* 0x000fc8000bf05270 */
[----:B------:R-:W-:Y:S02]  /*1c90*/  USEL UR4, URZ, 0x1, UP0 ;  /* 0x000000013f047887 */ /* 0x000fe40008000000 */
[----:B------:R-:W-:Y:S02]  /*1ca0*/  USEL UR13, UR13, URZ, UP0 ;  /* 0x0000003f0d0d7287 */ /* 0x000fe40008000000 */
[----:B------:R-:W-:-:S06]  /*1cb0*/  ULOP3.LUT UR4, UR36, UR4, URZ, 0x3c, !UPT ;  /* 0x0000000424047292 */ /* 0x000fcc000f8e3c3f */
[----:B------:R-:W-:-:S07]  /*1cc0*/  IMAD.U32 R5, RZ, RZ, UR4 ;  /* 0x00000004ff057e24 */ /* 0x000fce000f8e00ff */
.L_x_25:
[----:B01----:R-:W-:Y:S05]  /*1cd0*/  @!P0 BRA `(.L_x_19) ;  /* 0x0000000000048947 */ /* 0x003fea0003800000 */
[----:B------:R-:W-:Y:S01]  /*1ce0*/  BPT.TRAP 0x1 ;  /* 0x000000040000795c */ /* 0x000fe20000300000 */
.L_x_19:
[----:B------:R-:W0:Y:S01]  /*1cf0*/  S2UR UR4, SR_CgaCtaId ;  /* 0x00000000000479c3 */ /* 0x000e220000008800 */
[----:B------:R-:W-:Y:S01]  /*1d00*/  UMOV UR10, 0x400 ;  /* 0x00000400000a7882 */ /* 0x000fe20000000000 */
[----:B------:R-:W-:Y:S01]  /*1d10*/  SHF.L.U32 R3, R5, 0x1f, RZ ;  /* 0x0000001f05037819 */ /* 0x000fe200000006ff */
[----:B0-----:R-:W-:-:S04]  /*1d20*/  ULEA UR10, UR4, UR10, 0x18 ;  /* 0x0000000a040a7291 */ /* 0x001fc8000f8ec03f */
[----:B------:R-:W-:-:S09]  /*1d30*/  ULEA UR4, UR13, UR10, 0x3 ;  /* 0x0000000a0d047291 */ /* 0x000fd2000f8e183f */
[----:B------:R0:W1:Y:S01]  /*1d40*/  SYNCS.PHASECHK.TRANS64.TRYWAIT P1, [UR4], R3 ;  /* 0x00000003ff0075a7 */ /* 0x0000620008020144 */
[----:B------:R-:W-:Y:S05]  /*1d50*/  @!P0 BRA `(.L_x_20) ;  /* 0x0000000000048947 */ /* 0x000fea0003800000 */
[----:B------:R-:W-:Y:S01]  /*1d60*/  BPT.TRAP 0x1 ;  /* 0x000000040000795c */ /* 0x000fe20000300000 */
.L_x_20:
[----:B-1----:R-:W-:Y:S05]  /*1d70*/  @P1 BRA `(.L_x_21) ;  /* 0x0000000000081947 */ /* 0x002fea0003800000 */
[----:B------:R-:W1:Y:S02]  /*1d80*/  SYNCS.PHASECHK.TRANS64.TRYWAIT P1, [UR4], R3 ;  /* 0x00000003ff0075a7 */ /* 0x000e640008020144 */
[----:B-1----:R-:W-:Y:S05]  /*1d90*/  @!P1 BRA `(.L_x_22) ;  /* 0x0000005c006c9947 */ /* 0x002fea0003800000 */
.L_x_21:
[----:B------:R-:W-:Y:S01]  /*1da0*/  ULEA UR12, UR13, UR8, 0xc ;  /* 0x000000080d0c7291 */ /* 0x000fe2000f8e603f */
[----:B------:R-:W-:Y:S01]  /*1db0*/  WARPGROUP.ARRIVE ;  /* 0x00000000000079c5 */ /* 0x000fe20000000000 */
[----:B------:R-:W-:Y:S01]  /*1dc0*/  ULEA UR11, UR13, UR45, 0xc ;  /* 0x0000002d0d0b7291 */ /* 0x000fe2000f8e603f */
[----:B------:R-:W-:Y:S01]  /*1dd0*/  UMOV UR7, 0x40000040 ;  /* 0x4000004000077882 */ /* 0x000fe20000000000 */
[----:B------:R-:W-:-:S03]  /*1de0*/  UMOV UR5, 0x40000040 ;  /* 0x4000004000057882 */ /* 0x000fc60000000000 */
[----:B------:R-:W-:Y:S02]  /*1df0*/  UMOV UR6, UR12 ;  /* 0x0000000c00067c82 */ /* 0x000fe40008000000 */
[----:B------:R-:W-:Y:S02]  /*1e00*/  UMOV UR4, UR11 ;  /* 0x0000000b00047c82 */ /* 0x000fe40008000000 */
[----:B------:R-:W-:Y:S01]  /*1e10*/  HGMMA.64x128x8.F32.TF32 R24, gdesc[UR4], R24, gsb0 ;  /* 0x05e00000041879f0 */ /* 0x000fe20008002818 */
[----:B------:R-:W-:Y:S02]  /*1e20*/  UIADD3 UR6, UR12, 0x2, URZ ;  /* 0x000000020c067890 */ /* 0x000fe4000fffe03f */
[----:B------:R-:W-:Y:S01]  /*1e30*/  UIADD3 UR4, UR11, 0x2, URZ ;  /* 0x000000020b047890 */ /* 0x000fe2000fffe03f */
[----:B------:R-:W-:Y:S01]  /*1e40*/  UMOV UR7, 0x40000040 ;  /* 0x4000004000077882 */ /* 0x000fe20000000000 */
[----:B------:R-:W-:Y:S01]  /*1e50*/  UMOV UR5, 0x40000040 ;  /* 0x4000004000057882 */ /* 0x000fe20000000000 */
[----:B------:R-:W-:-:S02]  /*1e60*/  WARPGROUP.DEPBAR.LE gsb0, 0x0 ;  /* 0x00008000000079c5 */ /* 0x000fc40000010000 */
        /* <DEDUP_REMOVED lines=99> */
[----:B------:R-:W-:Y:S03]  /*24a0*/  HGMMA.64x128x8.F32.TF32 R24, gdesc[UR4], R24, gsb0 ;  /* 0x05e00000041879f0 */ /* 0x000fe60008002818 */
[----:B------:R-:W-:Y:S02]  /*24b0*/  WARPGROUP.DEPBAR.LE gsb0, 0x0 ;  /* 0x00008000000079c5 */ /* 0x000fe40000010000 */
[----:B------:R-:W-:Y:S05]  /*24c0*/  @!P0 BRA `(.L_x_23) ;  /* 0x0000000000048947 */ /* 0x000fea0003800000 */
[----:B------:R-:W-:Y:S01]  /*24d0*/  BPT.TRAP 0x1 ;  /* 0x000000040000795c */ /* 0x000fe20000300000 */
.L_x_23:
[----:B------:R-:W-:Y:S01]  /*24e0*/  ULEA UR10, UR9, UR10, 0x3 ;  /* 0x0000000a090a7291 */ /* 0x000fe2000f8e183f */
[----:B------:R-:W-:-:S03]  /*24f0*/  ISETP.GT.U32.AND P1, PT, R18, 0x1, PT ;  /* 0x000000011200780c */ /* 0x000fc60003f24070 */
[----:B------:R-:W-:-:S04]  /*2500*/  UIADD3 UR10, UR10, 0x20, URZ ;  /* 0x000000200a0a7890 */ /* 0x000fc8000fffe03f */
[----:B------:R-:W-:-:S09]  /*2510*/  UPRMT UR10, URZ, 0x654, UR10 ;  /* 0x000006543f0a7896 */ /* 0x000fd2000800000a */
[----:B------:R-:W-:Y:S01]  /*2520*/  SYNCS.ARRIVE.TRANS64.RED.A1T0 RZ, [UR10], RZ ;  /* 0x000000ffffff79a7 */ /* 0x000fe2000810040a */
[----:B------:R-:W-:Y:S05]  /*2530*/  @P1 BRA `(.L_x_24) ;  /* 0x0000000000041947 */ /* 0x000fea0003800000 */
[----:B------:R-:W-:Y:S01]  /*2540*/  BPT.TRAP 0x1 ;  /* 0x000000040000795c */ /* 0x000fe20000300000 */
.L_x_24:
[----:B------:R-:W-:Y:S01]  /*2550*/  UIADD3 UR13, UR13, 0x1, URZ ;  /* 0x000000010d0d7890 */ /* 0x000fe2000fffe03f */
[C---:B------:R-:W-:Y:S01]  /*2560*/  ISETP.GT.AND P1, PT, R0.reuse, 0x1, PT ;  /* 0x000000010000780c */ /* 0x040fe20003f24270 */
[----:B------:R-:W-:Y:S01]  /*2570*/  UIADD3 UR9, UR9, 0x1, URZ ;  /* 0x0000000109097890 */ /* 0x000fe2000fffe03f */
[----:B------:R-:W-:Y:S01]  /*2580*/  VIADD R0, R0, 0xffffffff ;  /* 0xffffffff00007836 */ /* 0x000fe20000000000 */
[----:B------:R-:W-:Y:S02]  /*2590*/  UISETP.NE.AND UP0, UPT, UR13, 0x4, UPT ;  /* 0x000000040d00788c */ /* 0x000fe4000bf05270 */
[----:B------:R-:W-:Y:S02]  /*25a0*/  UISETP.NE.AND UP1, UPT, UR9, 0x4, UPT ;  /* 0x000000040900788c */ /* 0x000fe4000bf25270 */
[----:B------:R-:W-:Y:S02]  /*25b0*/  USEL UR4, URZ, 0x1, UP0 ;  /* 0x000000013f047887 */ /* 0x000fe40008000000 */
[----:B------:R-:W-:-:S02]  /*25c0*/  USEL UR13, UR13, URZ, UP0 ;  /* 0x0000003f0d0d7287 */ /* 0x000fc40008000000 */
[----:B------:R-:W-:Y:S02]  /*25d0*/  USEL UR9, UR9, URZ, UP1 ;  /* 0x0000003f09097287 */ /* 0x000fe40008800000 */
[----:B------:R-:W-:Y:S01]  /*25e0*/  LOP3.LUT R5, R5, UR4, RZ, 0x3c, !PT ;  /* 0x0000000405057c12 */ /* 0x000fe2000f8e3cff */
[----:B------:R-:W-:Y:S09]  /*25f0*/  @P1 BRA `(.L_x_25) ;  /* 0xfffffff400b41947 */ /* 0x000ff2000383ffff */
.L_x_18:
[----:B01----:R-:W0:Y:S02]  /*2600*/  LDC R0, c[0x0][0x28c] ;  /* 0x0000a300ff007b82 */ /* 0x003e240000000800 */
[----:B0-----:R-:W-:-:S13]  /*2610*/  ISETP.GE.AND P1, PT, R0, 0x1, PT ;  /* 0x000000010000780c */ /* 0x001fda0003f26270 */
[----:B------:R-:W-:Y:S05]  /*2620*/  @!P1 BRA `(.L_x_26) ;  /* 0x0000000000389947 */ /* 0x000fea0003800000 */
[----:B------:R-:W-:Y:S05]  /*2630*/  @!P0 BRA `(.L_x_27) ;  /* 0x0000000000048947 */ /* 0x000fea0003800000 */
[----:B------:R-:W-:Y:S01]  /*2640*/  BPT.TRAP 0x1 ;  /* 0x000000040000795c */ /* 0x000fe20000300000 */
.L_x_27:
[----:B------:R-:W0:Y:S01]  /*2650*/  S2UR UR6, SR_CgaCtaId ;  /* 0x00000000000679c3 */ /* 0x000e220000008800 */
[----:B------:R-:W-:Y:S01]  /*2660*/  UIADD3 UR4, UR44, UR42, URZ ;  /* 0x0000002a2c047290 */ /* 0x000fe2000fffe03f */
[----:B------:R-:W-:Y:S01]  /*2670*/  ISETP.GT.U32.AND P0, PT, R18, 0x1, PT ;  /* 0x000000011200780c */ /* 0x000fe20003f04070 */
[----:B------:R-:W-:Y:S02]  /*2680*/  UMOV UR5, 0x400 ;  /* 0x0000040000057882 */ /* 0x000fe40000000000 */
[----:B------:R-:W-:-:S04]  /*2690*/  USHF.L.U32 UR4, UR4, 0x3, URZ ;  /* 0x0000000304047899 */ /* 0x000fc8000800063f */
[----:B------:R-:W-:Y:S02]  /*26a0*/  ULOP3.LUT UR4, UR4, 0x18, URZ, 0xc0, !UPT ;  /* 0x0000001804047892 */ /* 0x000fe4000f8ec03f */
[----:B0-----:R-:W-:-:S04]  /*26b0*/  ULEA UR5, UR6, UR5, 0x18 ;  /* 0x0000000506057291 */ /* 0x001fc8000f8ec03f */
[----:B------:R-:W-:-:S04]  /*26c0*/  UIADD3 UR4, UR5, 0x20, UR4 ;  /* 0x0000002005047890 */ /* 0x000fc8000fffe004 */
[----:B------:R-:W-:-:S09]  /*26d0*/  UPRMT UR4, URZ, 0x654, UR4 ;  /* 0x000006543f047896 */ /* 0x000fd20008000004 */
[----:B------:R-:W-:Y:S01]  /*26e0*/  SYNCS.ARRIVE.TRANS64.RED.A1T0 RZ, [UR4], RZ ;  /* 0x000000ffffff79a7 */ /* 0x000fe20008100404 */
[----:B------:R-:W-:Y:S05]  /*26f0*/  @P0 BRA `(.L_x_26) ;  /* 0x0000000000040947 */ /* 0x000fea0003800000 */
[----:B------:R-:W-:Y:S01]  /*2700*/  BPT.TRAP 0x1 ;  /* 0x000000040000795c */ /* 0x000fe20000300000 */
.L_x_26:
[----:B------:R-:W-:Y:S01]  /*2710*/  IMAD.SHL.U32 R6, R100, 0x80, RZ ;  /* 0x0000008064067824 */ /* 0x000fe200078e00ff */
[----:B------:R-:W-:Y:S01]  /*2720*/  ULDC UR6, c[0x0][0x288] ;  /* 0x0000a20000067ab9 */ /* 0x000fe20000000800 */
[----:B------:R-:W-:Y:S01]  /*2730*/  SHF.R.S32.HI R11, RZ, 0x1f, R99 ;  /* 0x0000001fff0b7819 */ /* 0x000fe20000011463 */
[C---:B------:R-:W-:Y:S01]  /*2740*/  IMAD.SHL.U32 R10, R101.reuse, 0x80, RZ ;  /* 0x00000080650a7824 */ /* 0x040fe200078e00ff */
[----:B------:R-:W-:Y:S01]  /*2750*/  ULDC.64 UR4, c[0x0][0x5d0] ;  /* 0x0001740000047ab9 */ /* 0x000fe20000000a00 */
[C---:B------:R-:W-:Y:S01]  /*2760*/  LOP3.LUT R8, R6.reuse, 0x6, R93, 0xf8, !PT ;  /* 0x0000000606087812 */ /* 0x040fe200078ef85d */
[----:B------:R-:W-:Y:S01]  /*2770*/  IMAD.WIDE R100, R101, 0x80, R22 ;  /* 0x0000008065647825 */ /* 0x000fe200078e0216 */
[----:B------:R-:W-:Y:S01]  /*2780*/  ISETP.GE.AND P0, PT, R6, UR6, PT ;  /* 0x0000000606007c0c */ /* 0x000fe2000bf06270 */
[----:B------:R-:W-:Y:S01]  /*2790*/  ULDC UR6, c[0x0][0x284] ;  /* 0x0000a10000067ab9 */ /* 0x000fe20000000800 */
[----:B------:R-:W-:Y:S01]  /*27a0*/  SHF.R.S32.HI R9, RZ, 0x1f, R8 ;  /* 0x0000001fff097819 */ /* 0x000fe20000011408 */
[----:B------:R-:W-:Y:S01]  /*27b0*/  IMAD R0, R11, UR4, RZ ;  /* 0x000000040b007c24 */ /* 0x000fe2000f8e02ff */
[----:B------:R-:W-:-:S03]  /*27c0*/  ISETP.GE.OR P0, PT, R10, UR6, P0 ;  /* 0x000000060a007c0c */ /* 0x000fc60008706670 */
[C---:B------:R-:W-:Y:S02]  /*27d0*/  IMAD R3, R99.reuse, UR5, R0 ;  /* 0x0000000563037c24 */ /* 0x040fe4000f8e0200 */
[----:B------:R-:W-:Y:S01]  /*27e0*/  IMAD.WIDE.U32 R4, R99, UR4, R8 ;  /* 0x0000000463047c25 */ /* 0x000fe2000f8e0008 */
[----:B------:R-:W-:-:S03]  /*27f0*/  ULDC.64 UR4, c[0x0][0x5c8] ;  /* 0x0001720000047ab9 */ /* 0x000fc60000000a00 */
[----:B------:R-:W-:Y:S02]  /*2800*/  IMAD R7, R101, UR4, RZ ;  /* 0x0000000465077c24 */ /* 0x000fe4000f8e02ff */
[----:B------:R-:W-:Y:S02]  /*2810*/  IMAD.IADD R5, R5, 0x1, R3 ;  /* 0x0000000105057824 */ /* 0x000fe400078e0203 */
[C---:B------:R-:W-:Y:S02]  /*2820*/  IMAD R7, R100.reuse, UR5, R7 ;  /* 0x0000000564077c24 */ /* 0x040fe4000f8e0207 */
[----:B------:R-:W-:-:S04]  /*2830*/  IMAD.WIDE.U32 R102, R100, UR4, R4 ;  /* 0x0000000464667c25 */ /* 0x000fc8000f8e0004 */
[----:B------:R-:W-:Y:S01]  /*2840*/  IMAD.MOV.U32 R0, RZ, RZ, -0x1 ;  /* 0xffffffffff007424 */ /* 0x000fe200078e00ff */
[----:B------:R-:W-:Y:S06]  /*2850*/  @P0 BRA `(.L_x_28) ;  /* 0x0000003400040947 */ /* 0x000fec0003800000 */
[----:B-----5:R-:W-:Y:S01]  /*2860*/  FSETP.NEU.AND P0, PT, R88, RZ, PT ;  /* 0x000000ff5800720b */ /* 0x020fe20003f0d000 */
[----:B------:R-:W-:Y:S01]  /*2870*/  IMAD.IADD R4, R89, 0x1, -R6 ;  /* 0x0000000159047824 */ /* 0x000fe200078e0a06 */
[----:B------:R-:W-:Y:S01]  /*2880*/  BSSY B0, `(.L_x_28) ;  /* 0x000033e000007945 */ /* 0x000fe20003800000 */
[----:B------:R-:W-:Y:S02]  /*2890*/  IMAD.IADD R3, R97, 0x1, -R10 ;  /* 0x0000000161037824 */ /* 0x000fe400078e0a0a */
[----:B------:R-:W-:Y:S01]  /*28a0*/  IMAD.IADD R111, R103, 0x1, R7 ;  /* 0x00000001676f7824 */ /* 0x000fe200078e0207 */
[----:B------:R-:W-:-:S04]  /*28b0*/  ISETP.GT.AND P3, PT, R4, RZ, PT ;  /* 0x000000ff0400720c */ /* 0x000fc80003f64270 */
[----:B------:R-:W-:-:S03]  /*28c0*/  ISETP.GT.AND P1, PT, R3, RZ, P3 ;  /* 0x000000ff0300720c */ /* 0x000fc60001f24270 */
[----:B------:R-:W-:Y:S10]  /*28d0*/  @!P0 BRA `(.L_x_29) ;  /* 0x0000002400208947 */ /* 0x000ff40003800000 */
[----:B------:R-:W0:Y:S01]  /*28e0*/  LDC.64 R104, c[0x0][0x5b8] ;  /* 0x00016e00ff687b82 */ /* 0x000e220000000a00 */
[----:B------:R-:W-:-:S07]  /*28f0*/  ULDC.64 UR4, c[0x0][0x5c0] ;  /* 0x0001700000047ab9 */ /* 0x000fce0000000a00 */
[----:B------:R-:W1:Y:S08]  /*2900*/  LDC.64 R106, c[0x0][0x5b0] ;  /* 0x00016c00ff6a7b82 */ /* 0x000e700000000a00 */
[----:B------:R-:W2:Y:S01]  /*2910*/  LDC.64 R108, c[0x0][0x5a8] ;  /* 0x00016a00ff6c7b82 */ /* 0x000ea20000000a00 */
[-C--:B0-----:R-:W-:Y:S02]  /*2920*/  IMAD R6, R11, R104.reuse, RZ ;  /* 0x000000680b067224 */ /* 0x081fe400078e02ff */
[----:B------:R-:W-:-:S04]  /*2930*/  IMAD.WIDE.U32 R12, R99, R104, R8 ;  /* 0x00000068630c7225 */ /* 0x000fc800078e0008 */
[----:B------:R-:W-:Y:S02]  /*2940*/  IMAD R103, R99, R105, R6 ;  /* 0x0000006963677224 */ /* 0x000fe400078e0206 */
[-C--:B-1----:R-:W-:Y:S02]  /*2950*/  IMAD R5, R101, R106.reuse, RZ ;  /* 0x0000006a65057224 */ /* 0x082fe400078e02ff */
[----:B------:R-:W-:Y:S02]  /*2960*/  IMAD.IADD R13, R13, 0x1, R103 ;  /* 0x000000010d0d7824 */ /* 0x000fe400078e0267 */
[C---:B------:R-:W-:Y:S02]  /*2970*/  IMAD R105, R100.reuse, R107, R5 ;  /* 0x0000006b64697224 */ /* 0x040fe400078e0205 */
[----:B------:R-:W-:-:S04]  /*2980*/  IMAD.WIDE.U32 R6, R100, R106, R12 ;  /* 0x0000006a64067225 */ /* 0x000fc800078e000c */
[----:B------:R-:W-:Y:S01]  /*2990*/  IMAD.IADD R5, R7, 0x1, R105 ;  /* 0x0000000107057824 */ /* 0x000fe200078e0269 */
[----:B--2---:R-:W-:-:S04]  /*29a0*/  LEA R14, P0, R6, R108, 0x2 ;  /* 0x0000006c060e7211 */ /* 0x004fc800078010ff */
[----:B------:R-:W-:-:S05]  /*29b0*/  LEA.HI.X R15, R6, R109, R5, 0x2, P0 ;  /* 0x0000006d060f7211 */ /* 0x000fca00000f1405 */
[----:B------:R0:W2:Y:S01]  /*29c0*/  @P1 LDG.E.LTC128B R5, desc[UR40][R14.64] ;  /* 0x000000280e051981 */ /* 0x0000a2000c1e1920 */
[----:B------:R-:W-:Y:S01]  /*29d0*/  IMAD.WIDE.U32 R6, R100, R106, R8 ;  /* 0x0000006a64067225 */ /* 0x000fe200078e0008 */
[C---:B------:R-:W-:Y:S01]  /*29e0*/  SHF.L.U64.HI R11, R106.reuse, 0x3, R107 ;  /* 0x000000036a0b7819 */ /* 0x040fe2000001026b */
[----:B------:R-:W-:Y:S01]  /*29f0*/  BSSY B1, `(.L_x_30) ;  /* 0x0000016000017945 */ /* 0x000fe20003800000 */
[----:B------:R-:W-:Y:S01]  /*2a00*/  ISETP.GT.AND P3, PT, R3, 0x8, P3 ;  /* 0x000000080300780c */ /* 0x000fe20001f64270 */
[----:B------:R-:W-:Y:S02]  /*2a10*/  IMAD.IADD R7, R105, 0x1, R7 ;  /* 0x0000000169077824 */ /* 0x000fe400078e0207 */
[----:B------:R-:W-:Y:S02]  /*2a20*/  IMAD.SHL.U32 R10, R106, 0x8, RZ ;  /* 0x000000086a0a7824 */ /* 0x000fe400078e00ff */
[----:B------:R-:W-:-:S04]  /*2a30*/  IMAD.WIDE.U32 R20, R99, R104, R6 ;  /* 0x0000006863147225 */ /* 0x000fc800078e0006 */
[----:B------:R-:W-:Y:S01]  /*2a40*/  IMAD.WIDE.U32 R100, R100, R106, R10 ;  /* 0x0000006a64647225 */ /* 0x000fe200078e000a */
[----:B------:R-:W-:Y:S02]  /*2a50*/  LEA R10, P0, R102, UR4, 0x2 ;  /* 0x00000004660a7c11 */ /* 0x000fe4000f8010ff */
[----:B------:R-:W-:Y:S01]  /*2a60*/  LEA R6, P4, R20, R108, 0x2 ;  /* 0x0000006c14067211 */ /* 0x000fe200078810ff */
[----:B0-----:R-:W-:Y:S01]  /*2a70*/  IMAD.IADD R14, R103, 0x1, R21 ;  /* 0x00000001670e7824 */ /* 0x001fe200078e0215 */
[----:B------:R-:W-:Y:S01]  /*2a80*/  LEA.HI.X R11, R102, UR5, R111, 0x2, P0 ;  /* 0x00000005660b7c11 */ /* 0x000fe200080f146f */
[----:B------:R-:W-:Y:S01]  /*2a90*/  IMAD.IADD R105, R105, 0x1, R101 ;  /* 0x0000000169697824 */ /* 0x000fe200078e0265 */
[----:B------:R-:W-:Y:S02]  /*2aa0*/  ISETP.GT.AND P0, PT, R4, 0x1, PT ;  /* 0x000000010400780c */ /* 0x000fe40003f04270 */
[----:B------:R-:W-:Y:S01]  /*2ab0*/  IADD3 R15, P2, R12, R100, RZ ;  /* 0x000000640c0f7210 */ /* 0x000fe20007f5e0ff */
[----:B--2---:R-:W-:-:S04]  /*2ac0*/  FMUL R7, R5, R88 ;  /* 0x0000005805077220 */ /* 0x004fc80000400000 */
[----:B------:R-:W-:Y:S01]  /*2ad0*/  FFMA R21, R24, R19, R7 ;  /* 0x0000001318157223 */ /* 0x000fe20000000007 */
[----:B------:R-:W-:Y:S01]  /*2ae0*/  LEA.HI.X R7, R20, R109, R14, 0x2, P4 ;  /* 0x0000006d14077211 */ /* 0x000fe200020f140e */
[----:B------:R-:W-:Y:S01]  /*2af0*/  IMAD.X R20, R105, 0x1, R13, P2 ;  /* 0x0000000169147824 */ /* 0x000fe200010e060d */
[----:B------:R-:W-:Y:S02]  /*2b00*/  ISETP.GT.AND P4, PT, R3, RZ, P0 ;  /* 0x000000ff0300720c */ /* 0x000fe40000784270 */
[----:B------:R0:W-:Y:S01]  /*2b10*/  @P1 STG.E desc[UR40][R10.64], R21 ;  /* 0x000000150a001986 */ /* 0x0001e2000c101928 */
[----:B------:R-:W-:-:S10]  /*2b20*/  LEA R14, P1, R15, R108, 0x2 ;  /* 0x0000006c0f0e7211 */ /* 0x000fd400078210ff */
[----:B------:R-:W-:Y:S05]  /*2b30*/  @!P4 BRA `(.L_x_31) ;  /* 0x000000000004c947 */ /* 0x000fea0003800000 */
[----:B------:R1:W5:Y:S02]  /*2b40*/  LDG.E.LTC128B R5, desc[UR40][R6.64+0x4] ;  /* 0x0000042806057981 */ /* 0x000364000c1e1920 */
.L_x_31:
[----:B------:R-:W-:Y:S05]  /*2b50*/  BSYNC B1 ;  /* 0x0000000000017941 */ /* 0x000fea0003800000 */
.L_x_30:
[----:B-----5:R-:W-:Y:S01]  /*2b60*/  FMUL R12, R5, R88 ;  /* 0x00000058050c7220 */ /* 0x020fe20000400000 */
[----:B------:R-:W-:-:S03]  /*2b70*/  LEA.HI.X R15, R15, R109, R20, 0x2, P1 ;  /* 0x0000006d0f0f7211 */ /* 0x000fc600008f1414 */
[----:B------:R-:W-:Y:S01]  /*2b80*/  FFMA R101, R25, R19, R12 ;  /* 0x0000001319657223 */ /* 0x000fe2000000000c */
[----:B------:R-:W-:-:S04]  /*2b90*/  IMAD.MOV.U32 R25, RZ, RZ, R5 ;  /* 0x000000ffff197224 */ /* 0x000fc800078e0005 */
[----:B------:R2:W-:Y:S04]  /*2ba0*/  @P4 STG.E desc[UR40][R10.64+0x4], R101 ;  /* 0x000004650a004986 */ /* 0x0005e8000c101928 */
[----:B------:R-:W3:Y:S01]  /*2bb0*/  @P3 LDG.E.LTC128B R25, desc[UR40][R14.64] ;  /* 0x000000280e193981 */ /* 0x000ee2000c1e1920 */
[C---:B------:R-:W-:Y:S01]  /*2bc0*/  SHF.L.U64.HI R13, R92.reuse, 0x2, R91 ;  /* 0x000000025c0d7819 */ /* 0x040fe2000001025b */
[----:B------:R-:W-:Y:S01]  /*2bd0*/  BSSY B1, `(.L_x_32) ;  /* 0x0000010000017945 */ /* 0x000fe20003800000 */
[----:B------:R-:W-:Y:S02]  /*2be0*/  LEA R12, P2, R92, R10, 0x2 ;  /* 0x0000000a5c0c7211 */ /* 0x000fe400078410ff */
[----:B------:R-:W-:Y:S02]  /*2bf0*/  IADD3 R20, P1, R8, R100, RZ ;  /* 0x0000006408147210 */ /* 0x000fe40007f3e0ff */
[----:B------:R-:W-:Y:S01]  /*2c00*/  ISETP.GT.AND P0, PT, R3, 0x8, P0 ;  /* 0x000000080300780c */ /* 0x000fe20000704270 */
[----:B------:R-:W-:-:S02]  /*2c10*/  IMAD.X R13, R13, 0x1, R11, P2 ;  /* 0x000000010d0d7824 */ /* 0x000fc400010e060b */
[----:B0-----:R-:W-:Y:S01]  /*2c20*/  IMAD.X R21, R9, 0x1, R105, P1 ;  /* 0x0000000109157824 */ /* 0x001fe200008e0669 */
[----:B------:R-:W-:Y:S01]  /*2c30*/  ISETP.GT.AND P1, PT, R4, 0x8, PT ;  /* 0x000000080400780c */ /* 0x000fe20003f24270 */
[----:B------:R-:W-:-:S04]  /*2c40*/  IMAD.WIDE.U32 R20, R99, R104, R20 ;  /* 0x0000006863147225 */ /* 0x000fc800078e0014 */
[----:B------:R-:W-:Y:S01]  /*2c50*/  IMAD.IADD R9, R103, 0x1, R21 ;  /* 0x0000000167097824 */ /* 0x000fe200078e0215 */
[----:B------:R-:W-:-:S04]  /*2c60*/  LEA R8, P4, R20, R108, 0x2 ;  /* 0x0000006c14087211 */ /* 0x000fc800078810ff */
[----:B------:R-:W-:Y:S01]  /*2c70*/  LEA.HI.X R9, R20, R109, R9, 0x2, P4 ;  /* 0x0000006d14097211 */ /* 0x000fe200020f1409 */
[----:B---3--:R-:W-:-:S04]  /*2c80*/  FMUL R5, R25, R88 ;  /* 0x0000005819057220 */ /* 0x008fc80000400000 */
[----:B------:R-:W-:-:S05]  /*2c90*/  FFMA R5, R26, R19, R5 ;  /* 0x000000131a057223 */ /* 0x000fca0000000005 */
[----:B------:R2:W-:Y:S01]  /*2ca0*/  @P3 STG.E desc[UR40][R12.64], R5 ;  /* 0x000000050c003986 */ /* 0x0005e2000c101928 */
[----:B------:R-:W-:Y:S05]  /*2cb0*/  @!P0 BRA `(.L_x_33) ;  /* 0x0000000000048947 */ /* 0x000fea0003800000 */
[----:B------:R0:W5:Y:S02]  /*2cc0*/  LDG.E.LTC128B R25, desc[UR40][R8.64+0x4] ;  /* 0x0000042808197981 */ /* 0x000164000c1e1920 */
.L_x_33:
[----:B------:R-:W-:Y:S05]  /*2cd0*/  BSYNC B1 ;  /* 0x0000000000017941 */ /* 0x000fea0003800000 */
.L_x_32:
[----:B-----5:R-:W-:Y:S01]  /*2ce0*/  FMUL R14, R25, R88 ;  /* 0x00000058190e7220 */ /* 0x020fe20000400000 */
[----:B------:R-:W-:Y:S01]  /*2cf0*/  ISETP.GT.AND P3, PT, R3, RZ, P1 ;  /* 0x000000ff0300720c */ /* 0x000fe20000f64270 */
[----:B------:R-:W-:Y:S01]  /*2d00*/  BSSY B1, `(.L_x_34) ;  /* 0x0000006000017945 */ /* 0x000fe20003800000 */
[----:B------:R-:W-:Y:S01]  /*2d10*/  ISETP.GT.AND P2, PT, R4, 0x9, PT ;  /* 0x000000090400780c */ /* 0x000fe20003f44270 */
[----:B------:R-:W-:-:S05]  /*2d20*/  FFMA R27, R27, R19, R14 ;  /* 0x000000131b1b7223 */ /* 0x000fca000000000e */
[----:B------:R3:W-:Y:S05]  /*2d30*/  @P0 STG.E desc[UR40][R12.64+0x4], R27 ;  /* 0x0000041b0c000986 */ /* 0x0007ea000c101928 */
[----:B------:R-:W-:Y:S05]  /*2d40*/  @!P3 BRA `(.L_x_35) ;  /* 0x000000000004b947 */ /* 0x000fea0003800000 */
[----:B------:R4:W5:Y:S02]  /*2d50*/  LDG.E.LTC128B R25, desc[UR40][R6.64+0x20] ;  /* 0x0000202806197981 */ /* 0x000964000c1e1920 */
.L_x_35:
[----:B------:R-:W-:Y:S05]  /*2d60*/  BSYNC B1 ;  /* 0x0000000000017941 */ /* 0x000fea0003800000 */
.L_x_34:
[----:B--2--5:R-:W-:Y:S01]  /*2d70*/  FMUL R5, R25, R88 ;  /* 0x0000005819057220 */ /* 0x024fe20000400000 */
[----:B------:R-:W-:Y:S01]  /*2d80*/  ISETP.GT.AND P0, PT, R3, RZ, P2 ;  /* 0x000000ff0300720c */ /* 0x000fe20001704270 */
[----:B------:R-:W-:Y:S02]  /*2d90*/  BSSY B1, `(.L_x_36) ;  /* 0x0000005000017945 */ /* 0x000fe40003800000 */
[----:B------:R-:W-:-:S05]  /*2da0*/  FFMA R5, R28, R19, R5 ;  /* 0x000000131c057223 */ /* 0x000fca0000000005 */
[----:B------:R2:W-:Y:S05]  /*2db0*/  @P3 STG.E desc[UR40][R10.64+0x20], R5 ;  /* 0x000020050a003986 */ /* 0x0005ea000c101928 */
[----:B------:R-:W-:Y:S05]  /*2dc0*/  @!P0 BRA `(.L_x_37) ;  /* 0x0000000000048947 */ /* 0x000fea0003800000 */
[----:B------:R0:W5:Y:S02]  /*2dd0*/  LDG.E.LTC128B R25, desc[UR40][R6.64+0x24] ;  /* 0x0000242806197981 */ /* 0x000164000c1e1920 */
.L_x_37:
[----:B------:R-:W-:Y:S05]  /*2de0*/  BSYNC B1 ;  /* 0x0000000000017941 */ /* 0x000fea0003800000 */
.L_x_36:
[----:B-----5:R-:W-:Y:S01]  /*2df0*/  FMUL R14, R25, R88 ;  /* 0x00000058190e7220 */ /* 0x020fe20000400000 */
[----:B------:R-:W-:Y:S01]  /*2e00*/  ISETP.GT.AND P1, PT, R3, 0x8, P1 ;  /* 0x000000080300780c */ /* 0x000fe20000f24270 */
[----:B------:R-:W-:Y:S02]  /*2e10*/  BSSY B1, `(.L_x_38) ;  /* 0x0000005000017945 */ /* 0x000fe40003800000 */
[----:B------:R-:W-:-:S05]  /*2e20*/  FFMA R29, R29, R19, R14 ;  /* 0x000000131d1d7223 */ /* 0x000fca000000000e */
[----:B------:R0:W-:Y:S05]  /*2e30*/  @P0 STG.E desc[UR40][R10.64+0x24], R29 ;  /* 0x0000241d0a000986 */ /* 0x0001ea000c101928 */
[----:B------:R-:W-:Y:S05]  /*2e40*/  @!P1 BRA `(.L_x_39) ;  /* 0x0000000000049947 */ /* 0x000fea0003800000 */
[----:B------:R0:W5:Y:S02]  /*2e50*/  LDG.E.LTC128B R25, desc[UR40][R8.64+0x20] ;  /* 0x0000202808197981 */ /* 0x000164000c1e1920 */
.L_x_39:
[----:B------:R-:W-:Y:S05]  /*2e60*/  BSYNC B1 ;  /* 0x0000000000017941 */ /* 0x000fea0003800000 */
.L_x_38:
[----:B--2--5:R-:W-:Y:S01]  /*2e70*/  FMUL R5, R25, R88 ;  /* 0x0000005819057220 */ /* 0x024fe20000400000 */
[----:B------:R-:W-:Y:S01]  /*2e80*/  ISETP.GT.AND P2, PT, R3, 0x8, P2 ;  /* 0x000000080300780c */ /* 0x000fe20001744270 */
[----:B------:R-:W-:Y:S01]  /*2e90*/  BSSY B1, `(.L_x_40) ;  /* 0x0000006000017945 */ /* 0x000fe20003800000 */
[----:B------:R-:W-:Y:S01]  /*2ea0*/  ISETP.GT.AND P0, PT, R4, 0x10, PT ;  /* 0x000000100400780c */ /* 0x000fe20003f04270 */
[----:B------:R-:W-:-:S05]  /*2eb0*/  FFMA R5, R30, R19, R5 ;  /* 0x000000131e057223 */ /* 0x000fca0000000005 */
[----:B------:R2:W-:Y:S05]  /*2ec0*/  @P1 STG.E desc[UR40][R12.64+0x20], R5 ;  /* 0x000020050c001986 */ /* 0x0005ea000c101928 */
[----:B------:R-:W-:Y:S05]  /*2ed0*/  @!P2 BRA `(.L_x_41) ;  /* 0x000000000004a947 */ /* 0x000fea0003800000 */
[----:B------:R0:W5:Y:S02]  /*2ee0*/  LDG.E.LTC128B R25, desc[UR40][R8.64+0x24] ;  /* 0x0000242808197981 */ /* 0x000164000c1e1920 */
.L_x_41:
[----:B------:R-:W-:Y:S05]  /*2ef0*/  BSYNC B1 ;  /* 0x0000000000017941 */ /* 0x000fea0003800000 */
.L_x_40:
        /* <DEDUP_REMOVED lines=8> */
.L_x_43:
[----:B------:R-:W-:Y:S05]  /*2f80*/  BSYNC B1 ;  /* 0x0000000000017941 */ /* 0x000fea0003800000 */
.L_x_42:
[----:B--2--5:R-:W-:Y:S01]  /*2f90*/  FMUL R5, R25, R88 ;  /* 0x0000005819057220 */ /* 0x024fe20000400000 */
[----:B------:R-:W-:Y:S01]  /*2fa0*/  ISETP.GT.AND P2, PT, R3, RZ, P1 ;  /* 0x000000ff0300720c */ /* 0x000fe20000f44270 */
[----:B------:R-:W-:Y:S02]  /*2fb0*/  BSSY B1, `(.L_x_44) ;  /* 0x0000005000017945 */ /* 0x000fe40003800000 */
[----:B------:R-:W-:-:S05]  /*2fc0*/  FFMA R5, R32, R19, R5 ;  /* 0x0000001320057223 */ /* 0x000fca0000000005 */
[----:B------:R2:W-:Y:S05]  /*2fd0*/  @P3 STG.E desc[UR40][R10.64+0x40], R5 ;  /* 0x000040050a003986 */ /* 0x0005ea000c101928 */
[----:B------:R-:W-:Y:S05]  /*2fe0*/  @!P2 BRA `(.L_x_45) ;  /* 0x000000000004a947 */ /* 0x000fea0003800000 */
[----:B------:R0:W5:Y:S02]  /*2ff0*/  LDG.E.LTC128B R25, desc[UR40][R6.64+0x44] ;  /* 0x0000442806197981 */ /* 0x000164000c1e1920 */
.L_x_45:
[----:B------:R-:W-:Y:S05]  /*3000*/  BSYNC B1 ;  /* 0x0000000000017941 */ /* 0x000fea0003800000 */
.L_x_44:
[----:B-----5:R-:W-:Y:S01]  /*3010*/  FMUL R14, R25, R88 ;  /* 0x00000058190e7220 */ /* 0x020fe20000400000 */
[----:B------:R-:W-:Y:S01]  /*3020*/  ISETP.GT.AND P0, PT, R3, 0x8, P0 ;  /* 0x000000080300780c */ /* 0x000fe20000704270 */
[----:B------:R-:W-:Y:S02]  /*3030*/  BSSY B1, `(.L_x_46) ;  /* 0x0000005000017945 */ /* 0x000fe40003800000 */
[----:B------:R-:W-:-:S05]  /*3040*/  FFMA R33, R33, R19, R14 ;  /* 0x0000001321217223 */ /* 0x000fca000000000e */
[----:B------:R0:W-:Y:S05]  /*3050*/  @P2 STG.E desc[UR40][R10.64+0x44], R33 ;  /* 0x000044210a002986 */ /* 0x0001ea000c101928 */
[----:B------:R-:W-:Y:S05]  /*3060*/  @!P0 BRA `(.L_x_47) ;  /* 0x0000000000048947 */ /* 0x000fea0003800000 */
[----:B------:R0:W5:Y:S02]  /*3070*/  LDG.E.LTC128B R25, desc[UR40][R8.64+0x40] ;  /* 0x0000402808197981 */ /* 0x000164000c1e1920 */
.L_x_47:
[----:B------:R-:W-:Y:S05]  /*3080*/  BSYNC B1 ;  /* 0x0000000000017941 */ /* 0x000fea0003800000 */
.L_x_46:
        /* <DEDUP_REMOVED lines=8> */
.L_x_49:
[----:B------:R-:W-:Y:S05]  /*3110*/  BSYNC B1 ;  /* 0x0000000000017941 */ /* 0x000fea0003800000 */
.L_x_48:
        /* <DEDUP_REMOVED lines=8> */
.L_x_51:
[----:B------:R-:W-:Y:S05]  /*31a0*/  BSYNC B1 ;  /* 0x0000000000017941 */ /* 0x000fea0003800000 */
.L_x_50:
[----:B--2--5:R-:W-:Y:S01]  /*31b0*/  FMUL R5, R25, R88 ;  /* 0x0000005819057220 */ /* 0x024fe20000400000 */
[----:B------:R-:W-:Y:S01]  /*31c0*/  ISETP.GT.AND P1, PT, R3, RZ, P0 ;  /* 0x000000ff0300720c */ /* 0x000fe20000724270 */
[----:B------:R-:W-:Y:S02]  /*31d0*/  BSSY B1, `(.L_x_52) ;  /* 0x0000005000017945 */ /* 0x000fe40003800000 */
[----:B------:R-:W-:-:S05]  /*31e0*/  FFMA R5, R36, R19, R5 ;  /* 0x0000001324057223 */ /* 0x000fca0000000005 */
[----:B------:R2:W-:Y:S05]  /*31f0*/  @P3 STG.E desc[UR40][R10.64+0x60], R5 ;  /* 0x000060050a003986 */ /* 0x0005ea000c101928 */
[----:B------:R-:W-:Y:S05]  /*3200*/  @!P1 BRA `(.L_x_53) ;  /* 0x0000000000049947 */ /* 0x000fea0003800000 */
[----:B------:R0:W5:Y:S02]  /*3210*/  LDG.E.LTC128B R25, desc[UR40][R6.64+0x64] ;  /* 0x0000642806197981 */ /* 0x000164000c1e1920 */
.L_x_53:
[----:B------:R-:W-:Y:S05]  /*3220*/  BSYNC B1 ;  /* 0x0000000000017941 */ /* 0x000fea0003800000 */
.L_x_52:
[----:B-----5:R-:W-:Y:S01]  /*3230*/  FMUL R14, R25, R88 ;  /* 0x00000058190e7220 */ /* 0x020fe20000400000 */
[----:B------:R-:W-:Y:S01]  /*3240*/  ISETP.GT.AND P2, PT, R3, 0x8, P2 ;  /* 0x000000080300780c */ /* 0x000fe20001744270 */
[----:B------:R-:W-:Y:S02]  /*3250*/  BSSY B1, `(.L_x_54) ;  /* 0x0000005000017945 */ /* 0x000fe40003800000 */
[----:B------:R-:W-:-:S05]  /*3260*/  FFMA R37, R37, R19, R14 ;  /* 0x0000001325257223 */ /* 0x000fca000000000e */
[----:B------:R0:W-:Y:S05]  /*3270*/  @P1 STG.E desc[UR40][R10.64+0x64], R37 ;  /* 0x000064250a001986 */ /* 0x0001ea000c101928 */
[----:B------:R-:W-:Y:S05]  /*3280*/  @!P2 BRA `(.L_x_55) ;  /* 0x000000000004a947 */ /* 0x000fea0003800000 */
[----:B------:R0:W5:Y:S02]  /*3290*/  LDG.E.LTC128B R25, desc[UR40][R8.64+0x60] ;  /* 0x0000602808197981 */ /* 0x000164000c1e1920 */
.L_x_55:
[----:B------:R-:W-:Y:S05]  /*32a0*/  BSYNC B1 ;  /* 0x0000000000017941 */ /* 0x000fea0003800000 */
.L_x_54:
        /* <DEDUP_REMOVED lines=8> */
.L_x_57:
[----:B------:R-:W-:Y:S05]  /*3330*/  BSYNC B1 ;  /* 0x0000000000017941 */ /* 0x000fea0003800000 */
.L_x_56:
        /* <DEDUP_REMOVED lines=8> */
.L_x_59:
[----:B------:R-:W-:Y:S05]  /*33c0*/  BSYNC B1 ;  /* 0x0000000000017941 */ /* 0x000fea0003800000 */
.L_x_58:
[----:B--2--5:R-:W-:Y:S01]  /*33d0*/  FMUL R5, R25, R88 ;  /* 0x0000005819057220 */ /* 0x024fe20000400000 */
[----:B------:R-:W-:Y:S01]  /*33e0*/  ISETP.GT.AND P0, PT, R3, RZ, P2 ;  /* 0x000000ff0300720c */ /* 0x000fe20001704270 */
[----:B------:R-:W-:Y:S02]  /*33f0*/  BSSY B1, `(.L_x_60) ;  /* 0x0000005000017945 */ /* 0x000fe40003800000 */
[----:B------:R-:W-:-:S05]  /*3400*/  FFMA R5, R40, R19, R5 ;  /* 0x0000001328057223 */ /* 0x000fca0000000005 */
[----:B------:R2:W-:Y:S05]  /*3410*/  @P3 STG.E desc[UR40][R10.64+0x80], R5 ;  /* 0x000080050a003986 */ /* 0x0005ea000c101928 */
[----:B------:R-:W-:Y:S05]  /*3420*/  @!P0 BRA `(.L_x_61) ;  /* 0x0000000000048947 */ /* 0x000fea0003800000 */
[----:B------:R0:W5:Y:S02]  /*3430*/  LDG.E.LTC128B R25, desc[UR40][R6.64+0x84] ;  /* 0x0000842806197981 */ /* 0x000164000c1e1920 */
.L_x_61:
[----:B------:R-:W-:Y:S05]  /*3440*/  BSYNC B1 ;  /* 0x0000000000017941 */ /* 0x000fea0003800000 */
.L_x_60:
[----:B-----5:R-:W-:Y:S01]  /*3450*/  FMUL R14, R25, R88 ;  /* 0x00000058190e7220 */ /* 0x020fe20000400000 */
[----:B------:R-:W-:Y:S01]  /*3460*/  ISETP.GT.AND P1, PT, R3, 0x8, P1 ;  /* 0x000000080300780c */ /* 0x000fe20000f24270 */
[----:B------:R-:W-:Y:S02]  /*3470*/  BSSY B1, `(.L_x_62) ;  /* 0x0000005000017945 */ /* 0x000fe40003800000 */
[----:B------:R-:W-:-:S05]  /*3480*/  FFMA R41, R41, R19, R14 ;  /* 0x0000001329297223 */ /* 0x000fca000000000e */
[----:B------:R0:W-:Y:S05]  /*3490*/  @P0 STG.E desc[UR40][R10.64+0x84], R41 ;  /* 0x000084290a000986 */ /* 0x0001ea000c101928 */
[----:B------:R-:W-:Y:S05]  /*34a0*/  @!P1 BRA `(.L_x_63) ;  /* 0x0000000000049947 */ /* 0x000fea0003800000 */
[----:B------:R0:W5:Y:S02]  /*34b0*/  LDG.E.LTC128B R25, desc[UR40][R8.64+0x80] ;  /* 0x0000802808197981 */ /* 0x000164000c1e1920 */
.L_x_63:
[----:B------:R-:W-:Y:S05]  /*34c0*/  BSYNC B1 ;  /* 0x0000000000017941 */ /* 0x000fea0003800000 */
.L_x_62:
        /* <DEDUP_REMOVED lines=8> */
.L_x_65:
[----:B------:R-:W-:Y:S05]  /*3550*/  BSYNC B1 ;  /* 0x0000000000017941 */ /* 0x000fea0003800000 */
.L_x_64:
        /* <DEDUP_REMOVED lines=8> */
.L_x_67:
[----:B------:R-:W-:Y:S05]  /*35e0*/  BSYNC B1 ;  /* 0x0000000000017941 */ /* 0x000fea0003800000 */
.L_x_66:
[----:B--2--5:R-:W-:Y:S01]  /*35f0*/  FMUL R5, R25, R88 ;  /* 0x0000005819057220 */ /* 0x024fe20000400000 */
[----:B------:R-:W-:Y:S01]  /*3600*/  ISETP.GT.AND P2, PT, R3, RZ, P1 ;  /* 0x000000ff0300720c */ /* 0x000fe20000f44270 */
[----:B------:R-:W-:Y:S02]  /*3610*/  BSSY B1, `(.L_x_68) ;  /* 0x0000005000017945 */ /* 0x000fe40003800000 */
[----:B------:R-:W-:-:S05]  /*3620*/  FFMA R5, R44, R19, R5 ;  /* 0x000000132c057223 */ /* 0x000fca0000000005 */
[----:B------:R2:W-:Y:S05]  /*3630*/  @P3 STG.E desc[UR40][R10.64+0xa0], R5 ;  /* 0x0000a0050a003986 */ /* 0x0005ea000c101928 */
[----:B------:R-:W-:Y:S05]  /*3640*/  @!P2 BRA `(.L_x_69) ;  /* 0x000000000004a947 */ /* 0x000fea0003800000 */
[----:B------:R0:W5:Y:S02]  /*3650*/  LDG.E.LTC128B R25, desc[UR40][R6.64+0xa4] ;  /* 0x0000a42806197981 */ /* 0x000164000c1e1920 */
.L_x_69:
[----:B------:R-:W-:Y:S05]  /*3660*/  BSYNC B1 ;  /* 0x0000000000017941 */ /* 0x000fea0003800000 */
.L_x_68:
[----:B-----5:R-:W-:Y:S01]  /*3670*/  FMUL R14, R25, R88 ;  /* 0x00000058190e7220 */ /* 0x020fe20000400000 */
[----:B------:R-:W-:Y:S01]  /*3680*/  ISETP.GT.AND P0, PT, R3, 0x8, P0 ;  /* 0x000000080300780c */ /* 0x000fe20000704270 */
[----:B------:R-:W-:Y:S02]  /*3690*/  BSSY B1, `(.L_x_70) ;  /* 0x0000005000017945 */ /* 0x000fe40003800000 */
[----:B------:R-:W-:-:S05]  /*36a0*/  FFMA R45, R45, R19, R14 ;  /* 0x000000132d2d7223 */ /* 0x000fca000000000e */
[----:B------:R0:W-:Y:S05]  /*36b0*/  @P2 STG.E desc[UR40][R10.64+0xa4], R45 ;  /* 0x0000a42d0a002986 */ /* 0x0001ea000c101928 */
[----:B------:R-:W-:Y:S05]  /*36c0*/  @!P0 BRA `(.L_x_71) ;  /* 0x0000000000048947 */ /* 0x000fea0003800000 */
[----:B------:R0:W5:Y:S02]  /*36d0*/  LDG.E.LTC128B R25, desc[UR40][R8.64+0xa0] ;  /* 0x0000a02808197981 */ /* 0x000164000c1e1920 */
.L_x_71:
[----:B------:R-:W-:Y:S05]  /*36e0*/  BSYNC B1 ;  /* 0x0000000000017941 */ /* 0x000fea0003800000 */
.L_x_70:
        /* <DEDUP_REMOVED lines=8> */
.L_x_73:
[----:B------:R-:W-:Y:S05]  /*3770*/  BSYNC B1 ;  /* 0x0000000000017941 */ /* 0x000fea0003800000 */
.L_x_72:
        /* <DEDUP_REMOVED lines=8> */
.L_x_75:
[----:B------:R-:W-:Y:S05]  /*3800*/  BSYNC B1 ;  /* 0x0000000000017941 */ /* 0x000fea0003800000 */
.L_x_74:
[----:B--2--5:R-:W-:Y:S01]  /*3810*/  FMUL R5, R25, R88 ;  /* 0x0000005819057220 */ /* 0x024fe20000400000 */
[----:B------:R-:W-:Y:S01]  /*3820*/  ISETP.GT.AND P1, PT, R3, RZ, P0 ;  /* 0x000000ff0300720c */ /* 0x000fe20000724270 */
[----:B------:R-:W-:Y:S02]  /*3830*/  BSSY B1, `(.L_x_76) ;  /* 0x0000005000017945 */ /* 0x000fe40003800000 */
[----:B------:R-:W-:-:S05]  /*3840*/  FFMA R5, R48, R19, R5 ;  /* 0x0000001330057223 */ /* 0x000fca0000000005 */
[----:B------:R2:W-:Y:S05]  /*3850*/  @P3 STG.E desc[UR40][R10.64+0xc0], R5 ;  /* 0x0000c0050a003986 */ /* 0x0005ea000c101928 */
[----:B------:R-:W-:Y:S05]  /*3860*/  @!P1 BRA `(.L_x_77) ;  /* 0x0000000000049947 */ /* 0x000fea0003800000 */
[----:B------:R0:W5:Y:S02]  /*3870*/  LDG.E.LTC128B R25, desc[UR40][R6.64+0xc4] ;  /* 0x0000c42806197981 */ /* 0x000164000c1e1920 */
.L_x_77:
[----:B------:R-:W-:Y:S05]  /*3880*/  BSYNC B1 ;  /* 0x0000000000017941 */ /* 0x000fea0003800000 */
.L_x_76:
[----:B-----5:R-:W-:Y:S01]  /*3890*/  FMUL R14, R25, R88 ;  /* 0x00000058190e7220 */ /* 0x020fe20000400000 */
[----:B------:R-:W-:Y:S01]  /*38a0*/  ISETP.GT.AND P2, PT, R3, 0x8, P2 ;  /* 0x000000080300780c */ /* 0x000fe20001744270 */
[----:B------:R-:W-:Y:S02]  /*38b0*/  BSSY B1, `(.L_x_78) ;  /* 0x0000005000017945 */ /* 0x000fe40003800000 */
[----:B------:R-:W-:-:S05]  /*38c0*/  FFMA R49, R49, R19, R14 ;  /* 0x0000001331317223 */ /* 0x000fca000000000e */
[----:B------:R0:W-:Y:S05]  /*38d0*/  @P1 STG.E desc[UR40][R10.64+0xc4], R49 ;  /* 0x0000c4310a001986 */ /* 0x0001ea000c101928 */
[----:B------:R-:W-:Y:S05]  /*38e0*/  @!P2 BRA `(.L_x_79) ;  /* 0x000000000004a947 */ /* 0x000fea0003800000 */
[----:B------:R0:W5:Y:S02]  /*38f0*/  LDG.E.LTC128B R25, desc[UR40][R8.64+0xc0] ;  /* 0x0000c02808197981 */ /* 0x000164000c1e1920 */
.L_x_79:
[----:B------:R-:W-:Y:S05]  /*3900*/  BSYNC B1 ;  /* 0x0000000000017941 */ /* 0x000fea0003800000 */
.L_x_78:
        /* <DEDUP_REMOVED lines=8> */
.L_x_81:
[----:B------:R-:W-:Y:S05]  /*3990*/  BSYNC B1 ;  /* 0x0000000000017941 */ /* 0x000fea0003800000 */
.L_x_80:
        /* <DEDUP_REMOVED lines=8> */
.L_x_83:
[----:B------:R-:W-:Y:S05]  /*3a20*/  BSYNC B1 ;  /* 0x0000000000017941 */ /* 0x000fea0003800000 */
.L_x_82:
[----:B--2--5:R-:W-:Y:S01]  /*3a30*/  FMUL R5, R25, R88 ;  /* 0x0000005819057220 */ /* 0x024fe20000400000 */
[----:B------:R-:W-:Y:S01]  /*3a40*/  ISETP.GT.AND P0, PT, R3, RZ, P2 ;  /* 0x000000ff0300720c */ /* 0x000fe20001704270 */
[----:B------:R-:W-:Y:S02]  /*3a50*/  BSSY B1, `(.L_x_84) ;  /* 0x0000005000017945 */ /* 0x000fe40003800000 */
[----:B------:R-:W-:-:S05]  /*3a60*/  FFMA R5, R52, R19, R5 ;  /* 0x0000001334057223 */ /* 0x000fca0000000005 */
[----:B------:R2:W-:Y:S05]  /*3a70*/  @P3 STG.E desc[UR40][R10.64+0xe0], R5 ;  /* 0x0000e0050a003986 */ /* 0x0005ea000c101928 */
[----:B------:R-:W-:Y:S05]  /*3a80*/  @!P0 BRA `(.L_x_85) ;  /* 0x0000000000048947 */ /* 0x000fea0003800000 */
[----:B------:R0:W5:Y:S02]  /*3a90*/  LDG.E.LTC128B R25, desc[UR40][R6.64+0xe4] ;  /* 0x0000e42806197981 */ /* 0x000164000c1e1920 */
.L_x_85:
[----:B------:R-:W-:Y:S05]  /*3aa0*/  BSYNC B1 ;  /* 0x0000000000017941 */ /* 0x000fea0003800000 */
.L_x_84:
[----:B-----5:R-:W-:Y:S01]  /*3ab0*/  FMUL R14, R25, R88 ;  /* 0x00000058190e7220 */ /* 0x020fe20000400000 */
[----:B------:R-:W-:Y:S01]  /*3ac0*/  ISETP.GT.AND P1, PT, R3, 0x8, P1 ;  /* 0x000000080300780c */ /* 0x000fe20000f24270 */
[----:B------:R-:W-:Y:S02]  /*3ad0*/  BSSY B1, `(.L_x_86) ;  /* 0x0000005000017945 */ /* 0x000fe40003800000 */
[----:B------:R-:W-:-:S05]  /*3ae0*/  FFMA R53, R53, R19, R14 ;  /* 0x0000001335357223 */ /* 0x000fca000000000e */
[----:B------:R0:W-:Y:S05]  /*3af0*/  @P0 STG.E desc[UR40][R10.64+0xe4], R53 ;  /* 0x0000e4350a000986 */ /* 0x0001ea000c101928 */
[----:B------:R-:W-:Y:S05]  /*3b00*/  @!P1 BRA `(.L_x_87) ;  /* 0x0000000000049947 */ /* 0x000fea0003800000 */
[----:B------:R0:W5:Y:S02]  /*3b10*/  LDG.E.LTC128B R25, desc[UR40][R8.64+0xe0] ;  /* 0x0000e02808197981 */ /* 0x000164000c1e1920 */
.L_x_87:
[----:B------:R-:W-:Y:S05]  /*3b20*/  BSYNC B1 ;  /* 0x0000000000017941 */ /* 0x000fea0003800000 */
.L_x_86:
        /* <DEDUP_REMOVED lines=8> */
.L_x_89:
[----:B------:R-:W-:Y:S05]  /*3bb0*/  BSYNC B1 ;  /* 0x0000000000017941 */ /* 0x000fea0003800000 */
.L_x_88:
        /* <DEDUP_REMOVED lines=8> */
.L_x_91:
[----:B------:R-:W-:Y:S05]  /*3c40*/  BSYNC B1 ;  /* 0x0000000000017941 */ /* 0x000fea0003800000 */
.L_x_90:
[----:B--2--5:R-:W-:Y:S01]  /*3c50*/  FMUL R5, R25, R88 ;  /* 0x0000005819057220 */ /* 0x024fe20000400000 */
[----:B------:R-:W-:Y:S01]  /*3c60*/  ISETP.GT.AND P2, PT, R3, RZ, P1 ;  /* 0x000000ff0300720c */ /* 0x000fe20000f44270 */
[----:B------:R-:W-:Y:S02]  /*3c70*/  BSSY B1, `(.L_x_92) ;  /* 0x0000005000017945 */ /* 0x000fe40003800000 */
[----:B------:R-:W-:-:S05]  /*3c80*/  FFMA R5, R56, R19, R5 ;  /* 0x0000001338057223 */ /* 0x000fca0000000005 */
[----:B------:R2:W-:Y:S05]  /*3c90*/  @P3 STG.E desc[UR40][R10.64+0x100], R5 ;  /* 0x000100050a003986 */ /* 0x0005ea000c101928 */
[----:B------:R-:W-:Y:S05]  /*3ca0*/  @!P2 BRA `(.L_x_93) ;  /* 0x000000000004a947 */ /* 0x000fea0003800000 */
[----:B------:R0:W5:Y:S02]  /*3cb0*/  LDG.E.LTC128B R25, desc[UR40][R6.64+0x104] ;  /* 0x0001042806197981 */ /* 0x000164000c1e1920 */
.L_x_93:
[----:B------:R-:W-:Y:S05]  /*3cc0*/  BSYNC B1 ;  /* 0x0000000000017941 */ /* 0x000fea0003800000 */
.L_x_92:
[----:B-----5:R-:W-:Y:S01]  /*3cd0*/  FMUL R14, R25, R88 ;  /* 0x00000058190e7220 */ /* 0x020fe20000400000 */
[----:B------:R-:W-:Y:S01]  /*3ce0*/  ISETP.GT.AND P0, PT, R3, 0x8, P0 ;  /* 0x000000080300780c */ /* 0x000fe20000704270 */
[----:B------:R-:W-:Y:S02]  /*3cf0*/  BSSY B1, `(.L_x_94) ;  /* 0x0000005000017945 */ /* 0x000fe40003800000 */
[----:B------:R-:W-:-:S05]  /*3d00*/  FFMA R57, R57, R19, R14 ;  /* 0x0000001339397223 */ /* 0x000fca000000000e */
[----:B------:R0:W-:Y:S05]  /*3d10*/  @P2 STG.E desc[UR40][R10.64+0x104], R57 ;  /* 0x000104390a002986 */ /* 0x0001ea000c101928 */
[----:B------:R-:W-:Y:S05]  /*3d20*/  @!P0 BRA `(.L_x_95) ;  /* 0x0000000000048947 */ /* 0x000fea0003800000 */
[----:B------:R0:W5:Y:S02]  /*3d30*/  LDG.E.LTC128B R25, desc[UR40][R8.64+0x100] ;  /* 0x0001002808197981 */ /* 0x000164000c1e1920 */
.L_x_95:
[----:B------:R-:W-:Y:S05]  /*3d40*/  BSYNC B1 ;  /* 0x0000000000017941 */ /* 0x000fea0003800000 */
.L_x_94:
        /* <DEDUP_REMOVED lines=8> */
.L_x_97:
[----:B------:R-:W-:Y:S05]  /*3dd0*/  BSYNC B1 ;  /* 0x0000000000017941 */ /* 0x000fea0003800000 */
.L_x_96:
        /* <DEDUP_REMOVED lines=8> */
.L_x_99:
[----:B------:R-:W-:Y:S05]  /*3e60*/  BSYNC B1 ;  /* 0x0000000000017941 */ /* 0x000fea0003800000 */
.L_x_98:
[----:B--2--5:R-:W-:Y:S01]  /*3e70*/  FMUL R5, R25, R88 ;  /* 0x0000005819057220 */ /* 0x024fe20000400000 */
[----:B------:R-:W-:Y:S01]  /*3e80*/  ISETP.GT.AND P1, PT, R3, RZ, P0 ;  /* 0x000000ff0300720c */ /* 0x000fe20000724270 */
[----:B------:R-:W-:Y:S02]  /*3e90*/  BSSY B1, `(.L_x_100) ;  /* 0x0000005000017945 */ /* 0x000fe40003800000 */
[----:B------:R-:W-:-:S05]  /*3ea0*/  FFMA R5, R60, R19, R5 ;  /* 0x000000133c057223 */ /* 0x000fca0000000005 */
[----:B------:R2:W-:Y:S05]  /*3eb0*/  @P3 STG.E desc[UR40][R10.64+0x120], R5 ;  /* 0x000120050a003986 */ /* 0x0005ea000c101928 */
[----:B------:R-:W-:Y:S05]  /*3ec0*/  @!P1 BRA `(.L_x_101) ;  /* 0x0000000000049947 */ /* 0x000fea0003800000 */
[----:B------:R0:W5:Y:S02]  /*3ed0*/  LDG.E.LTC128B R25, desc[UR40][R6.64+0x124] ;  /* 0x0001242806197981 */ /* 0x000164000c1e1920 */
.L_x_101:
[----:B------:R-:W-:Y:S05]  /*3ee0*/  BSYNC B1 ;  /* 0x0000000000017941 */ /* 0x000fea0003800000 */
.L_x_100:
[----:B-----5:R-:W-:Y:S01]  /*3ef0*/  FMUL R14, R25, R88 ;  /* 0x00000058190e7220 */ /* 0x020fe20000400000 */
[----:B------:R-:W-:Y:S01]  /*3f00*/  ISETP.GT.AND P2, PT, R3, 0x8, P2 ;  /* 0x000000080300780c */ /* 0x000fe20001744270 */
[----:B------:R-:W-:Y:S02]  /*3f10*/  BSSY B1, `(.L_x_102) ;  /* 0x0000005000017945 */ /* 0x000fe40003800000 */
[----:B------:R-:W-:-:S05]  /*3f20*/  FFMA R61, R61, R19, R14 ;  /* 0x000000133d3d7223 */ /* 0x000fca000000000e */
[----:B------:R0:W-:Y:S05]  /*3f30*/  @P1 STG.E desc[UR40][R10.64+0x124], R61 ;  /* 0x0001243d0a001986 */ /* 0x0001ea000c101928 */
[----:B------:R-:W-:Y:S05]  /*3f40*/  @!P2 BRA `(.L_x_103) ;  /* 0x000000000004a947 */ /* 0x000fea0003800000 */
[----:B------:R0:W5:Y:S02]  /*3f50*/  LDG.E.LTC128B R25, desc[UR40][R8.64+0x120] ;  /* 0x0001202808197981 */ /* 0x000164000c1e1920 */
.L_x_103:
[----:B------:R-:W-:Y:S05]  /*3f60*/  BSYNC B1 ;  /* 0x0000000000017941 */ /* 0x000fea0003800000 */
.L_x_102:
        /* <DEDUP_REMOVED lines=8> */
.L_x_105:
[----:B------:R-:W-:Y:S05]  /*3ff0*/  BSYNC B1 ;  /* 0x0000000000017941 */ /* 0x000fea0003800000 */
.L_x_104:
        /* <DEDUP_REMOVED lines=8> */
.L_x_107:
[----:B------:R-:W-:Y:S05]  /*4080*/  BSYNC B1 ;  /* 0x0000000000017941 */ /* 0x000fea0003800000 */
.L_x_106:
[----:B--2--5:R-:W-:Y:S01]  /*4090*/  FMUL R5, R25, R88 ;  /* 0x0000005819057220 */ /* 0x024fe20000400000 */
[----:B------:R-:W-:Y:S01]  /*40a0*/  ISETP.GT.AND P0, PT, R3, RZ, P2 ;  /* 0x000000ff0300720c */ /* 0x000fe20001704270 */
[----:B------:R-:W-:Y:S02]  /*40b0*/  BSSY B1, `(.L_x_108) ;  /* 0x0000005000017945 */ /* 0x000fe40003800000 */
[----:B------:R-:W-:-:S05]  /*40c0*/  FFMA R5, R64, R19, R5 ;  /* 0x0000001340057223 */ /* 0x000fca0000000005 */
[----:B------:R2:W-:Y:S05]  /*40d0*/  @P3 STG.E desc[UR40][R10.64+0x140], R5 ;  /* 0x000140050a003986 */ /* 0x0005ea000c101928 */
[----:B------:R-:W-:Y:S05]  /*40e0*/  @!P0 BRA `(.L_x_109) ;  /* 0x0000000000048947 */ /* 0x000fea0003800000 */
[----:B------:R0:W5:Y:S02]  /*40f0*/  LDG.E.LTC128B R25, desc[UR40][R6.64+0x144] ;  /* 0x0001442806197981 */ /* 0x000164000c1e1920 */
.L_x_109:
[----:B------:R-:W-:Y:S05]  /*4100*/  BSYNC B1 ;  /* 0x0000000000017941 */ /* 0x000fea0003800000 */
.L_x_108:
[----:B-----5:R-:W-:Y:S01]  /*4110*/  FMUL R14, R25, R88 ;  /* 0x00000058190e7220 */ /* 0x020fe20000400000 */
[----:B------:R-:W-:Y:S01]  /*4120*/  ISETP.GT.AND P1, PT, R3, 0x8, P1 ;  /* 0x000000080300780c */ /* 0x000fe20000f24270 */
[----:B------:R-:W-:Y:S02]  /*4130*/  BSSY B1, `(.L_x_110) ;  /* 0x0000005000017945 */ /* 0x000fe40003800000 */
[----:B------:R-:W-:-:S05]  /*4140*/  FFMA R65, R65, R19, R14 ;  /* 0x0000001341417223 */ /* 0x000fca000000000e */
[----:B------:R0:W-:Y:S05]  /*4150*/  @P0 STG.E desc[UR40][R10.64+0x144], R65 ;  /* 0x000144410a000986 */ /* 0x0001ea000c101928 */
[----:B------:R-:W-:Y:S05]  /*4160*/  @!P1 BRA `(.L_x_111) ;  /* 0x0000000000049947 */ /* 0x000fea0003800000 */
[----:B------:R0:W5:Y:S02]  /*4170*/  LDG.E.LTC128B R25, desc[UR40][R8.64+0x140] ;  /* 0x0001402808197981 */ /* 0x000164000c1e1920 */
.L_x_111:
[----:B------:R-:W-:Y:S05]  /*4180*/  BSYNC B1 ;  /* 0x0000000000017941 */ /* 0x000fea0003800000 */
.L_x_110:
        /* <DEDUP_REMOVED lines=8> */
.L_x_113:
[----:B------:R-:W-:Y:S05]  /*4210*/  BSYNC B1 ;  /* 0x0000000000017941 */ /* 0x000fea0003800000 */
.L_x_112:
        /* <DEDUP_REMOVED lines=8> */
.L_x_115:
[----:B------:R-:W-:Y:S05]  /*42a0*/  BSYNC B1 ;  /* 0x0000000000017941 */ /* 0x000fea0003800000 */
.L_x_114:
[----:B--2--5:R-:W-:Y:S01]  /*42b0*/  FMUL R5, R25, R88 ;  /* 0x0000005819057220 */ /* 0x024fe20000400000 */
[----:B------:R-:W-:Y:S01]  /*42c0*/  ISETP.GT.AND P2, PT, R3, RZ, P1 ;  /* 0x000000ff0300720c */ /* 0x000fe20000f44270 */
[----:B------:R-:W-:Y:S02]  /*42d0*/  BSSY B1, `(.L_x_116) ;  /* 0x0000005000017945 */ /* 0x000fe40003800000 */
[----:B------:R-:W-:-:S05]  /*42e0*/  FFMA R5, R68, R19, R5 ;  /* 0x0000001344057223 */ /* 0x000fca0000000005 */
[----:B------:R2:W-:Y:S05]  /*42f0*/  @P3 STG.E desc[UR40][R10.64+0x160], R5 ;  /* 0x000160050a003986 */ /* 0x0005ea000c101928 */
[----:B------:R-:W-:Y:S05]  /*4300*/  @!P2 BRA `(.L_x_117) ;  /* 0x000000000004a947 */ /* 0x000fea0003800000 */
[----:B------:R0:W5:Y:S02]  /*4310*/  LDG.E.LTC128B R25, desc[UR40][R6.64+0x164] ;  /* 0x0001642806197981 */ /* 0x000164000c1e1920 */
.L_x_117:
[----:B------:R-:W-:Y:S05]  /*4320*/  BSYNC B1 ;  /* 0x0000000000017941 */ /* 0x000fea0003800000 */
.L_x_116:
[----:B-----5:R-:W-:Y:S01]  /*4330*/  FMUL R14, R25, R88 ;  /* 0x00000058190e7220 */ /* 0x020fe20000400000 */
[----:B------:R-:W-:Y:S01]  /*4340*/  ISETP.GT.AND P0, PT, R3, 0x8, P0 ;  /* 0x000000080300780c */ /* 0x000fe20000704270 */
[----:B------:R-:W-:Y:S02]  /*4350*/  BSSY B1, `(.L_x_118) ;  /* 0x0000005000017945 */ /* 0x000fe40003800000 */
[----:B------:R-:W-:-:S05]  /*4360*/  FFMA R69, R69, R19, R14 ;  /* 0x0000001345457223 */ /* 0x000fca000000000e */
[----:B------:R0:W-:Y:S05]  /*4370*/  @P2 STG.E desc[UR40][R10.64+0x164], R69 ;  /* 0x000164450a002986 */ /* 0x0001ea000c101928 */
[----:B------:R-:W-:Y:S05]  /*4380*/  @!P0 BRA `(.L_x_119) ;  /* 0x0000000000048947 */ /* 0x000fea0003800000 */
[----:B------:R0:W5:Y:S02]  /*4390*/  LDG.E.LTC128B R25, desc[UR40][R8.64+0x160] ;  /* 0x0001602808197981 */ /* 0x000164000c1e1920 */
.L_x_119:
[----:B------:R-:W-:Y:S05]  /*43a0*/  BSYNC B1 ;  /* 0x0000000000017941 */ /* 0x000fea0003800000 */
.L_x_118:
        /* <DEDUP_REMOVED lines=8> */
.L_x_121:
[----:B------:R-:W-:Y:S05]  /*4430*/  BSYNC B1 ;  /* 0x0000000000017941 */ /* 0x000fea0003800000 */
.L_x_120:
        /* <DEDUP_REMOVED lines=8> */
.L_x_123:
[----:B------:R-:W-:Y:S05]  /*44c0*/  BSYNC B1 ;  /* 0x0000000000017941 */ /* 0x000fea0003800000 */
.L_x_122:
[----:B--2--5:R-:W-:Y:S01]  /*44d0*/  FMUL R5, R25, R88 ;  /* 0x0000005819057220 */ /* 0x024fe20000400000 */
[----:B------:R-:W-:Y:S01]  /*44e0*/  ISETP.GT.AND P1, PT, R3, RZ, P0 ;  /* 0x000000ff0300720c */ /* 0x000fe20000724270 */
[----:B------:R-:W-:Y:S02]  /*44f0*/  BSSY B1, `(.L_x_124) ;  /* 0x0000005000017945 */ /* 0x000fe40003800000 */
[----:B------:R-:W-:-:S05]  /*4500*/  FFMA R5, R72, R19, R5 ;  /* 0x0000001348057223 */ /* 0x000fca0000000005 */
[----:B------:R2:W-:Y:S05]  /*4510*/  @P3 STG.E desc[UR40][R10.64+0x180], R5 ;  /* 0x000180050a003986 */ /* 0x0005ea000c101928 */
[----:B------:R-:W-:Y:S05]  /*4520*/  @!P1 BRA `(.L_x_125) ;  /* 0x0000000000049947 */ /* 0x000fea0003800000 */
[----:B------:R0:W5:Y:S02]  /*4530*/  LDG.E.LTC128B R25, desc[UR40][R6.64+0x184] ;  /* 0x0001842806197981 */ /* 0x000164000c1e1920 */
.L_x_125:
[----:B------:R-:W-:Y:S05]  /*4540*/  BSYNC B1 ;  /* 0x0000000000017941 */ /* 0x000fea0003800000 */
.L_x_124:
[----:B-----5:R-:W-:Y:S01]  /*4550*/  FMUL R14, R25, R88 ;  /* 0x00000058190e7220 */ /* 0x020fe20000400000 */
[----:B------:R-:W-:Y:S01]  /*4560*/  ISETP.GT.AND P2, PT, R3, 0x8, P2 ;  /* 0x000000080300780c */ /* 0x000fe20001744270 */
[----:B------:R-:W-:Y:S02]  /*4570*/  BSSY B1, `(.L_x_126) ;  /* 0x0000005000017945 */ /* 0x000fe40003800000 */
[----:B------:R-:W-:-:S05]  /*4580*/  FFMA R73, R73, R19, R14 ;  /* 0x0000001349497223 */ /* 0x000fca000000000e */
[----:B------:R0:W-:Y:S05]  /*4590*/  @P1 STG.E desc[UR40][R10.64+0x184], R73 ;  /* 0x000184490a001986 */ /* 0x0001ea000c101928 */
[----:B------:R-:W-:Y:S05]  /*45a0*/  @!P2 BRA `(.L_x_127) ;  /* 0x000000000004a947 */ /* 0x000fea0003800000 */
[----:B------:R0:W5:Y:S02]  /*45b0*/  LDG.E.LTC128B R25, desc[UR40][R8.64+0x180] ;  /* 0x0001802808197981 */ /* 0x000164000c1e1920 */
.L_x_127:
[----:B------:R-:W-:Y:S05]  /*45c0*/  BSYNC B1 ;  /* 0x0000000000017941 */ /* 0x000fea0003800000 */
.L_x_126:
        /* <DEDUP_REMOVED lines=8> */
.L_x_129:
[----:B------:R-:W-:Y:S05]  /*4650*/  BSYNC B1 ;  /* 0x0000000000017941 */ /* 0x000fea0003800000 */
.L_x_128:
        /* <DEDUP_REMOVED lines=8> */
.L_x_131:
[----:B------:R-:W-:Y:S05]  /*46e0*/  BSYNC B1 ;  /* 0x0000000000017941 */ /* 0x000fea0003800000 */
.L_x_130:
[----:B--2--5:R-:W-:Y:S01]  /*46f0*/  FMUL R5, R25, R88 ;  /* 0x0000005819057220 */ /* 0x024fe20000400000 */
[----:B------:R-:W-:Y:S01]  /*4700*/  ISETP.GT.AND P0, PT, R3, RZ, P2 ;  /* 0x000000ff0300720c */ /* 0x000fe20001704270 */
[----:B------:R-:W-:Y:S02]  /*4710*/  BSSY B1, `(.L_x_132) ;  /* 0x0000005000017945 */ /* 0x000fe40003800000 */
[----:B------:R-:W-:-:S05]  /*4720*/  FFMA R5, R76, R19, R5 ;  /* 0x000000134c057223 */ /* 0x000fca0000000005 */
[----:B------:R2:W-:Y:S05]  /*4730*/  @P3 STG.E desc[UR40][R10.64+0x1a0], R5 ;  /* 0x0001a0050a003986 */ /* 0x0005ea000c101928 */
[----:B------:R-:W-:Y:S05]  /*4740*/  @!P0 BRA `(.L_x_133) ;  /* 0x0000000000048947 */ /* 0x000fea0003800000 */
[----:B------:R0:W5:Y:S02]  /*4750*/  LDG.E.LTC128B R25, desc[UR40][R6.64+0x1a4] ;  /* 0x0001a42806197981 */ /* 0x000164000c1e1920 */
.L_x_133:
[----:B------:R-:W-:Y:S05]  /*4760*/  BSYNC B1 ;  /* 0x0000000000017941 */ /* 0x000fea0003800000 */
.L_x_132:
[----:B-----5:R-:W-:Y:S01]  /*4770*/  FMUL R14, R25, R88 ;  /* 0x00000058190e7220 */ /* 0x020fe20000400000 */
[----:B------:R-:W-:Y:S01]  /*4780*/  ISETP.GT.AND P1, PT, R3, 0x8, P1 ;  /* 0x000000080300780c */ /* 0x000fe20000f24270 */
[----:B------:R-:W-:Y:S02]  /*4790*/  BSSY B1, `(.L_x_134) ;  /* 0x0000005000017945 */ /* 0x000fe40003800000 */
[----:B------:R-:W-:-:S05]  /*47a0*/  FFMA R77, R77, R19, R14 ;  /* 0x000000134d4d7223 */ /* 0x000fca000000000e */
[----:B------:R0:W-:Y:S05]  /*47b0*/  @P0 STG.E desc[UR40][R10.64+0x1a4], R77 ;  /* 0x0001a44d0a000986 */ /* 0x0001ea000c101928 */
[----:B------:R-:W-:Y:S05]  /*47c0*/  @!P1 BRA `(.L_x_135) ;  /* 0x0000000000049947 */ /* 0x000fea0003800000 */
[----:B------:R0:W5:Y:S02]  /*47d0*/  LDG.E.LTC128B R25, desc[UR40][R8.64+0x1a0] ;  /* 0x0001a02808197981 */ /* 0x000164000c1e1920 */
.L_x_135:
[----:B------:R-:W-:Y:S05]  /*47e0*/  BSYNC B1 ;  /* 0x0000000000017941 */ /* 0x000fea0003800000 */
.L_x_134:
        /* <DEDUP_REMOVED lines=8> */
.L_x_137:
[----:B------:R-:W-:Y:S05]  /*4870*/  BSYNC B1 ;  /* 0x0000000000017941 */ /* 0x000fea0003800000 */
.L_x_136:
        /* <DEDUP_REMOVED lines=8> */
.L_x_139:
[----:B------:R-:W-:Y:S05]  /*4900*/  BSYNC B1 ;  /* 0x0000000000017941 */ /* 0x000fea0003800000 */
.L_x_138:
[----:B--2--5:R-:W-:Y:S01]  /*4910*/  FMUL R5, R25, R88 ;  /* 0x0000005819057220 */ /* 0x024fe20000400000 */
[----:B------:R-:W-:Y:S01]  /*4920*/  ISETP.GT.AND P2, PT, R3, RZ, P1 ;  /* 0x000000ff0300720c */ /* 0x000fe20000f44270 */
[----:B------:R-:W-:Y:S02]  /*4930*/  BSSY B1, `(.L_x_140) ;  /* 0x0000005000017945 */ /* 0x000fe40003800000 */
[----:B------:R-:W-:-:S05]  /*4940*/  FFMA R5, R80, R19, R5 ;  /* 0x0000001350057223 */ /* 0x000fca0000000005 */
[----:B------:R2:W-:Y:S05]  /*4950*/  @P3 STG.E desc[UR40][R10.64+0x1c0], R5 ;  /* 0x0001c0050a003986 */ /* 0x0005ea000c101928 */
[----:B------:R-:W-:Y:S05]  /*4960*/  @!P2 BRA `(.L_x_141) ;  /* 0x000000000004a947 */ /* 0x000fea0003800000 */
[----:B------:R0:W5:Y:S02]  /*4970*/  LDG.E.LTC128B R25, desc[UR40][R6.64+0x1c4] ;  /* 0x0001c42806197981 */ /* 0x000164000c1e1920 */
.L_x_141:
[----:B------:R-:W-:Y:S05]  /*4980*/  BSYNC B1 ;  /* 0x0000000000017941 */ /* 0x000fea0003800000 */
.L_x_140:
[----:B-----5:R-:W-:Y:S01]  /*4990*/  FMUL R14, R25, R88 ;  /* 0x00000058190e7220 */ /* 0x020fe20000400000 */
[----:B------:R-:W-:Y:S01]  /*49a0*/  ISETP.GT.AND P0, PT, R3, 0x8, P0 ;  /* 0x000000080300780c */ /* 0x000fe20000704270 */
[----:B------:R-:W-:Y:S02]  /*49b0*/  BSSY B1, `(.L_x_142) ;  /* 0x0000005000017945 */ /* 0x000fe40003800000 */
[----:B------:R-:W-:-:S05]  /*49c0*/  FFMA R81, R81, R19, R14 ;  /* 0x0000001351517223 */ /* 0x000fca000000000e */
[----:B------:R0:W-:Y:S05]  /*49d0*/  @P2 STG.E desc[UR40][R10.64+0x1c4], R81 ;  /* 0x0001c4510a002986 */ /* 0x0001ea000c101928 */
[----:B------:R-:W-:Y:S05]  /*49e0*/  @!P0 BRA `(.L_x_143) ;  /* 0x0000000000048947 */ /* 0x000fea0003800000 */
[----:B------:R0:W5:Y:S02]  /*49f0*/  LDG.E.LTC128B R25, desc[UR40][R8.64+0x1c0] ;  /* 0x0001c02808197981 */ /* 0x000164000c1e1920 */
.L_x_143:
[----:B------:R-:W-:Y:S05]  /*4a00*/  BSYNC B1 ;  /* 0x0000000000017941 */ /* 0x000fea0003800000 */
.L_x_142:
        /* <DEDUP_REMOVED lines=8> */
.L_x_145:
[----:B------:R-:W-:Y:S05]  /*4a90*/  BSYNC B1 ;  /* 0x0000000000017941 */ /* 0x000fea0003800000 */
.L_x_144:
[----:B-----5:R-:W-:Y:S01]  /*4aa0*/  FMUL R14, R25, R88 ;  /* 0x00000058190e7220 */ /* 0x020fe20000400000 */
[----:B------:R-:W-:Y:S01]  /*4ab0*/  ISETP.GT.AND P0, PT, R4, 0x79, PT ;  /* 0x000000790400780c */ /* 0x000fe20003f04270 */
[----:B------:R-:W-:Y:S01]  /*4ac0*/  @P1 IMAD.MOV.U32 R4, RZ, RZ, R12 ;  /* 0x000000ffff041224 */ /* 0x000fe200078e000c */
[----:B------:R-:W-:Y:S01]  /*4ad0*/  ISETP.GT.AND P3, PT, R3, RZ, P2 ;  /* 0x000000ff0300720c */ /* 0x000fe20001764270 */
[----:B------:R-:W-:Y:S01]  /*4ae0*/  FFMA R83, R83, R19, R14 ;  /* 0x0000001353537223 */ /* 0x000fe2000000000e */
[----:B--2---:R-:W-:Y:S01]  /*4af0*/  @P1 IMAD.MOV.U32 R5, RZ, RZ, R13 ;  /* 0x000000ffff051224 */ /* 0x004fe200078e000d */
[----:B------:R-:W-:Y:S04]  /*4b00*/  BSSY B1, `(.L_x_146) ;  /* 0x0000004000017945 */ /* 0x000fe80003800000 */
[----:B------:R2:W-:Y:S06]  /*4b10*/  @P1 STG.E desc[UR40][R4.64+0x1c4], R83 ;  /* 0x0001c45304001986 */ /* 0x0005ec000c101928 */
[----:B------:R-:W-:Y:S05]  /*4b20*/  @!P3 BRA `(.L_x_147) ;  /* 0x000000000004b947 */ /* 0x000fea0003800000 */
[----:B------:R0:W5:Y:S02]  /*4b30*/  LDG.E.LTC128B R25, desc[UR40][R6.64+0x1e0] ;  /* 0x0001e02806197981 */ /* 0x000164000c1e1920 */
.L_x_147:
[----:B------:R-:W-:Y:S05]  /*4b40*/  BSYNC B1 ;  /* 0x0000000000017941 */ /* 0x000fea0003800000 */
.L_x_146:
[----:B--2--5:R-:W-:Y:S01]  /*4b50*/  FMUL R5, R25, R88 ;  /* 0x0000005819057220 */ /* 0x024fe20000400000 */
[----:B------:R-:W-:Y:S01]  /*4b60*/  @P3 IMAD.MOV.U32 R4, RZ, RZ, R10 ;  /* 0x000000ffff043224 */ /* 0x000fe200078e000a */
[----:B------:R-:W-:Y:S01]  /*4b70*/  ISETP.GT.AND P1, PT, R3, RZ, P0 ;  /* 0x000000ff0300720c */ /* 0x000fe20000724270 */
[----:B------:R-:W-:Y:S01]  /*4b80*/  BSSY B1, `(.L_x_148) ;  /* 0x0000006000017945 */ /* 0x000fe20003800000 */
[----:B------:R-:W-:Y:S01]  /*4b90*/  FFMA R15, R84, R19, R5 ;  /* 0x00000013540f7223 */ /* 0x000fe20000000005 */
[----:B------:R-:W-:-:S05]  /*4ba0*/  @P3 IMAD.MOV.U32 R5, RZ, RZ, R11 ;  /* 0x000000ffff053224 */ /* 0x000fca00078e000b */
[----:B------:R2:W-:Y:S05]  /*4bb0*/  @P3 STG.E desc[UR40][R4.64+0x1e0], R15 ;  /* 0x0001e00f04003986 */ /* 0x0005ea000c101928 */
[----:B------:R-:W-:Y:S05]  /*4bc0*/  @!P1 BRA `(.L_x_149) ;  /* 0x0000000000049947 */ /* 0x000fea0003800000 */
[----:B------:R0:W5:Y:S02]  /*4bd0*/  LDG.E.LTC128B R25, desc[UR40][R6.64+0x1e4] ;  /* 0x0001e42806197981 */ /* 0x000164000c1e1920 */
.L_x_149:
[----:B------:R-:W-:Y:S05]  /*4be0*/  BSYNC B1 ;  /* 0x0000000000017941 */ /* 0x000fea0003800000 */
.L_x_148:
[----:B--2--5:R-:W-:Y:S01]  /*4bf0*/  FMUL R4, R25, R88 ;  /* 0x0000005819047220 */ /* 0x024fe20000400000 */
[----:B------:R-:W-:Y:S01]  /*4c00*/  ISETP.GT.AND P2, PT, R3, 0x8, P2 ;  /* 0x000000080300780c */ /* 0x000fe20001744270 */
[----:B------:R-:W-:Y:S02]  /*4c10*/  BSSY B1, `(.L_x_150) ;  /* 0x0000005000017945 */ /* 0x000fe40003800000 */
[----:B------:R-:W-:-:S05]  /*4c20*/  FFMA R85, R85, R19, R4 ;  /* 0x0000001355557223 */ /* 0x000fca0000000004 */
[----:B------:R2:W-:Y:S05]  /*4c30*/  @P1 STG.E desc[UR40][R10.64+0x1e4], R85 ;  /* 0x0001e4550a001986 */ /* 0x0005ea000c101928 */
[----:B------:R-:W-:Y:S05]  /*4c40*/  @!P2 BRA `(.L_x_151) ;  /* 0x000000000004a947 */ /* 0x000fea0003800000 */
[----:B------:R0:W5:Y:S02]  /*4c50*/  LDG.E.LTC128B R25, desc[UR40][R8.64+0x1e0] ;  /* 0x0001e02808197981 */ /* 0x000164000c1e1920 */
.L_x_151:
[----:B------:R-:W-:Y:S05]  /*4c60*/  BSYNC B1 ;  /* 0x0000000000017941 */ /* 0x000fea0003800000 */
.L_x_150:
[----:B-----5:R-:W-:Y:S01]  /*4c70*/  FMUL R5, R25, R88 ;  /* 0x0000005819057220 */ /* 0x020fe20000400000 */
[----:B------:R-:W-:Y:S01]  /*4c80*/  @P2 IMAD.MOV.U32 R4, RZ, RZ, R12 ;  /* 0x000000ffff042224 */ /* 0x000fe200078e000c */
[----:B------:R-:W-:Y:S01]  /*4c90*/  ISETP.GT.AND P0, PT, R3, 0x8, P0 ;  /* 0x000000080300780c */ /* 0x000fe20000704270 */
[----:B------:R-:W-:Y:S01]  /*4ca0*/  BSSY B1, `(.L_x_152) ;  /* 0x0000006000017945 */ /* 0x000fe20003800000 */
[----:B01--4-:R-:W-:Y:S01]  /*4cb0*/  FFMA R7, R86, R19, R5 ;  /* 0x0000001356077223 */ /* 0x013fe20000000005 */
[----:B------:R-:W-:-:S05]  /*4cc0*/  @P2 IMAD.MOV.U32 R5, RZ, RZ, R13 ;  /* 0x000000ffff052224 */ /* 0x000fca00078e000d */
[----:B------:R0:W-:Y:S05]  /*4cd0*/  @P2 STG.E desc[UR40][R4.64+0x1e0], R7 ;  /* 0x0001e00704002986 */ /* 0x0001ea000c101928 */
[----:B------:R-:W-:Y:S05]  /*4ce0*/  @!P0 BRA `(.L_x_153) ;  /* 0x0000000000048947 */ /* 0x000fea0003800000 */
[----:B------:R1:W5:Y:S02]  /*4cf0*/  LDG.E.LTC128B R25, desc[UR40][R8.64+0x1e4] ;  /* 0x0001e42808197981 */ /* 0x000364000c1e1920 */
.L_x_153:
[----:B------:R-:W-:Y:S05]  /*4d00*/  BSYNC B1 ;  /* 0x0000000000017941 */ /* 0x000fea0003800000 */
.L_x_152:
[----:B0----5:R-:W-:-:S04]  /*4d10*/  FMUL R4, R25, R88 ;  /* 0x0000005819047220 */ /* 0x021fc80000400000 */
[----:B------:R-:W-:Y:S01]  /*4d20*/  FFMA R87, R87, R19, R4 ;  /* 0x0000001357577223 */ /* 0x000fe20000000004 */
[----:B------:R-:W-:Y:S06]  /*4d30*/  @!P0 BRA `(.L_x_154) ;  /* 0x0000000c00c88947 */ /* 0x000fec0003800000 */
[----:B------:R0:W-:Y:S01]  /*4d40*/  STG.E desc[UR40][R12.64+0x1e4], R87 ;  /* 0x0001e4570c007986 */ /* 0x0001e2000c101928 */
[----:B------:R-:W-:Y:S05]  /*4d50*/  BRA `(.L_x_154) ;  /* 0x0000000c00c07947 */ /* 0x000fea0003800000 */
.L_x_29:
[----:B------:R-:W-:Y:S01]  /*4d60*/  ISETP.GT.AND P0, PT, R4, 0x1, PT ;  /* 0x000000010400780c */ /* 0x000fe20003f04270 */
[----:B------:R-:W-:Y:S01]  /*4d70*/  ULDC.64 UR4, c[0x0][0x5c0] ;  /* 0x0001700000047ab9 */ /* 0x000fe20000000a00 */
[-C--:B------:R-:W-:Y:S01]  /*4d80*/  FMUL R5, R24, R19.reuse ;  /* 0x0000001318057220 */ /* 0x080fe20000400000 */
[C---:B------:R-:W-:Y:S01]  /*4d90*/  LEA R6, P4, R102.reuse, UR4, 0x2 ;  /* 0x0000000466067c11 */ /* 0x040fe2000f8810ff */
[-C--:B------:R-:W-:Y:S01]  /*4da0*/  FMUL R25, R25, R19.reuse ;  /* 0x0000001319197220 */ /* 0x080fe20000400000 */
[----:B------:R-:W-:Y:S01]  /*4db0*/  ISETP.GT.AND P2, PT, R3, RZ, P0 ;  /* 0x000000ff0300720c */ /* 0x000fe20000744270 */
[-C--:B------:R-:W-:Y:S01]  /*4dc0*/  FMUL R27, R27, R19.reuse ;  /* 0x000000131b1b7220 */ /* 0x080fe20000400000 */
[----:B------:R-:W-:Y:S01]  /*4dd0*/  LEA.HI.X R7, R102, UR5, R111, 0x2, P4 ;  /* 0x0000000566077c11 */ /* 0x000fe2000a0f146f */
[-C--:B------:R-:W-:Y:S01]  /*4de0*/  FMUL R11, R28, R19.reuse ;  /* 0x000000131c0b7220 */ /* 0x080fe20000400000 */
[----:B------:R-:W-:Y:S01]  /*4df0*/  ISETP.GT.AND P3, PT, R3, 0x8, P3 ;  /* 0x000000080300780c */ /* 0x000fe20001f64270 */
[-C--:B------:R-:W-:Y:S01]  /*4e00*/  FMUL R29, R29, R19.reuse ;  /* 0x000000131d1d7220 */ /* 0x080fe20000400000 */
[C---:B------:R-:W-:Y:S01]  /*4e10*/  SHF.L.U64.HI R9, R92.reuse, 0x2, R91 ;  /* 0x000000025c097819 */ /* 0x040fe2000001025b */
[----:B------:R0:W-:Y:S01]  /*4e20*/  @P1 STG.E desc[UR40][R6.64], R5 ;  /* 0x0000000506001986 */ /* 0x0001e2000c101928 */
[----:B------:R-:W-:Y:S01]  /*4e30*/  ISETP.GT.AND P0, PT, R3, 0x8, P0 ;  /* 0x000000080300780c */ /* 0x000fe20000704270 */
[-C--:B------:R-:W-:Y:S01]  /*4e40*/  FMUL R31, R31, R19.reuse ;  /* 0x000000131f1f7220 */ /* 0x080fe20000400000 */
[----:B------:R-:W-:Y:S01]  /*4e50*/  LEA R8, P1, R92, R6, 0x2 ;  /* 0x000000065c087211 */ /* 0x000fe200078210ff */
[-C--:B------:R-:W-:Y:S01]  /*4e60*/  FMUL R33, R33, R19.reuse ;  /* 0x0000001321217220 */ /* 0x080fe20000400000 */
[C---:B------:R-:W-:Y:S01]  /*4e70*/  ISETP.GT.AND P5, PT, R4.reuse, 0x8, PT ;  /* 0x000000080400780c */ /* 0x040fe20003fa4270 */
[----:B------:R-:W-:Y:S01]  /*4e80*/  @P2 STG.E desc[UR40][R6.64+0x4], R25 ;  /* 0x0000041906002986 */ /* 0x000fe2000c101928 */
[----:B------:R-:W-:Y:S01]  /*4e90*/  ISETP.GT.AND P4, PT, R4, 0x9, PT ;  /* 0x000000090400780c */ /* 0x000fe20003f84270 */
[----:B------:R-:W-:Y:S01]  /*4ea0*/  IMAD.X R9, R9, 0x1, R7, P1 ;  /* 0x0000000109097824 */ /* 0x000fe200008e0607 */
[----:B------:R-:W-:Y:S01]  /*4eb0*/  ISETP.GT.AND P2, PT, R3, RZ, P5 ;  /* 0x000000ff0300720c */ /* 0x000fe20002f44270 */
[-C--:B------:R-:W-:Y:S01]  /*4ec0*/  FMUL R35, R35, R19.reuse ;  /* 0x0000001323237220 */ /* 0x080fe20000400000 */
[C---:B------:R-:W-:Y:S01]  /*4ed0*/  ISETP.GT.AND P1, PT, R3.reuse, RZ, P4 ;  /* 0x000000ff0300720c */ /* 0x040fe20002724270 */
[-C--:B0-----:R-:W-:Y:S01]  /*4ee0*/  FMUL R5, R26, R19.reuse ;  /* 0x000000131a057220 */ /* 0x081fe20000400000 */
[----:B------:R-:W-:Y:S01]  /*4ef0*/  ISETP.GT.AND P4, PT, R3, 0x8, P4 ;  /* 0x000000080300780c */ /* 0x000fe20002784270 */
[-C--:B------:R-:W-:Y:S01]  /*4f00*/  FMUL R37, R37, R19.reuse ;  /* 0x0000001325257220 */ /* 0x080fe20000400000 */
[-C--:B------:R-:W-:Y:S01]  /*4f10*/  FMUL R39, R39, R19.reuse ;  /* 0x0000001327277220 */ /* 0x080fe20000400000 */
[-C--:B------:R-:W-:Y:S01]  /*4f20*/  FMUL R41, R41, R19.reuse ;  /* 0x0000001329297220 */ /* 0x080fe20000400000 */
[----:B------:R0:W-:Y:S01]  /*4f30*/  @P3 STG.E desc[UR40][R8.64], R5 ;  /* 0x0000000508003986 */ /* 0x0001e2000c101928 */
[C---:B------:R-:W-:Y:S01]  /*4f40*/  ISETP.GT.AND P3, PT, R4.reuse, 0x11, PT ;  /* 0x000000110400780c */ /* 0x040fe20003f64270 */
[-C--:B------:R-:W-:Y:S01]  /*4f50*/  FMUL R43, R43, R19.reuse ;  /* 0x000000132b2b7220 */ /* 0x080fe20000400000 */
[-C--:B------:R-:W-:Y:S01]  /*4f60*/  FMUL R45, R45, R19.reuse ;  /* 0x000000132d2d7220 */ /* 0x080fe20000400000 */
[----:B------:R-:W-:Y:S01]  /*4f70*/  @P0 STG.E desc[UR40][R8.64+0x4], R27 ;  /* 0x0000041b08000986 */ /* 0x000fe2000c101928 */
[----:B------:R-:W-:Y:S01]  /*4f80*/  ISETP.GT.AND P0, PT, R3, 0x8, P5 ;  /* 0x000000080300780c */ /* 0x000fe20002f04270 */
[-C--:B------:R-:W-:Y:S01]  /*4f90*/  FMUL R47, R47, R19.reuse ;  /* 0x000000132f2f7220 */ /* 0x080fe20000400000 */
[----:B------:R-:W-:Y:S01]  /*4fa0*/  ISETP.GT.AND P5, PT, R4, 0x10, PT ;  /* 0x000000100400780c */ /* 0x000fe20003fa4270 */
[----:B------:R1:W-:Y:S01]  /*4fb0*/  @P2 STG.E desc[UR40][R6.64+0x20], R11 ;  /* 0x0000200b06002986 */ /* 0x0003e2000c101928 */
[-C--:B------:R-:W-:Y:S01]  /*4fc0*/  FMUL R49, R49, R19.reuse ;  /* 0x0000001331317220 */ /* 0x080fe20000400000 */
[-C--:B------:R-:W-:Y:S01]  /*4fd0*/  FMUL R51, R51, R19.reuse ;  /* 0x0000001333337220 */ /* 0x080fe20000400000 */
[C---:B------:R-:W-:Y:S01]  /*4fe0*/  ISETP.GT.AND P2, PT, R3.reuse, RZ, P5 ;  /* 0x000000ff0300720c */ /* 0x040fe20002f44270 */
[----:B------:R-:W-:Y:S01]  /*4ff0*/  @P1 STG.E desc[UR40][R6.64+0x24], R29 ;  /* 0x0000241d06001986 */ /* 0x000fe2000c101928 */
[C---:B------:R-:W-:Y:S01]  /*5000*/  ISETP.GT.AND P1, PT, R3.reuse, RZ, P3 ;  /* 0x000000ff0300720c */ /* 0x040fe20001f24270 */
[-C--:B0-----:R-:W-:Y:S01]  /*5010*/  FMUL R5, R30, R19.reuse ;  /* 0x000000131e057220 */ /* 0x081fe20000400000 */
[----:B------:R-:W-:Y:S01]  /*5020*/  ISETP.GT.AND P3, PT, R3, 0x8, P3 ;  /* 0x000000080300780c */ /* 0x000fe20001f64270 */
[-C--:B------:R-:W-:Y:S01]  /*5030*/  FMUL R53, R53, R19.reuse ;  /* 0x0000001335357220 */ /* 0x080fe20000400000 */
[-C--:B------:R-:W-:Y:S01]  /*5040*/  FMUL R55, R55, R19.reuse ;  /* 0x0000001337377220 */ /* 0x080fe20000400000 */
[-C--:B------:R-:W-:Y:S01]  /*5050*/  FMUL R57, R57, R19.reuse ;  /* 0x0000001339397220 */ /* 0x080fe20000400000 */
[----:B------:R0:W-:Y:S01]  /*5060*/  @P0 STG.E desc[UR40][R8.64+0x20], R5 ;  /* 0x0000200508000986 */ /* 0x0001e2000c101928 */
[-C--:B-1----:R-:W-:Y:S01]  /*5070*/  FMUL R11, R32, R19.reuse ;  /* 0x00000013200b7220 */ /* 0x082fe20000400000 */
[----:B------:R-:W-:Y:S01]  /*5080*/  ISETP.GT.AND P0, PT, R3, 0x8, P5 ;  /* 0x000000080300780c */ /* 0x000fe20002f04270 */
[-C--:B------:R-:W-:Y:S01]  /*5090*/  FMUL R59, R59, R19.reuse ;  /* 0x000000133b3b7220 */ /* 0x080fe20000400000 */
[----:B------:R-:W-:Y:S01]  /*50a0*/  @P4 STG.E desc[UR40][R8.64+0x24], R31 ;  /* 0x0000241f08004986 */ /* 0x000fe2000c101928 */
[C---:B------:R-:W-:Y:S01]  /*50b0*/  ISETP.GT.AND P5, PT, R4.reuse, 0x18, PT ;  /* 0x000000180400780c */ /* 0x040fe20003fa4270 */
[-C--:B------:R-:W-:Y:S01]  /*50c0*/  FMUL R61, R61, R19.reuse ;  /* 0x000000133d3d7220 */ /* 0x080fe20000400000 */
[----:B------:R-:W-:Y:S01]  /*50d0*/  ISETP.GT.AND P4, PT, R4, 0x19, PT ;  /* 0x000000190400780c */ /* 0x000fe20003f84270 */
[----:B------:R1:W-:Y:S01]  /*50e0*/  @P2 STG.E desc[UR40][R6.64+0x40], R11 ;  /* 0x0000400b06002986 */ /* 0x0003e2000c101928 */
[----:B------:R-:W-:Y:S01]  /*50f0*/  ISETP.GT.AND P2, PT, R3, RZ, P5 ;  /* 0x000000ff0300720c */ /* 0x000fe20002f44270 */
[-C--:B------:R-:W-:Y:S01]  /*5100*/  FMUL R63, R63, R19.reuse ;  /* 0x000000133f3f7220 */ /* 0x080fe20000400000 */
[-C--:B------:R-:W-:Y:S01]  /*5110*/  FMUL R65, R65, R19.reuse ;  /* 0x0000001341417220 */ /* 0x080fe20000400000 */
        /* <DEDUP_REMOVED lines=32> */
[----:B------:R-:W-:Y:S01]  /*5320*/  FMUL R87, R87, R19 ;  /* 0x0000001357577220 */ /* 0x000fe20000400000 */
[----:B------:R-:W-:Y:S01]  /*5330*/  ISETP.GT.AND P4, PT, R4, 0x29, PT ;  /* 0x000000290400780c */ /* 0x000fe20003f84270 */
[----:B------:R1:W-:Y:S01]  /*5340*/  @P2 STG.E desc[UR40][R6.64+0x80], R11 ;  /* 0x0000800b06002986 */ /* 0x0003e2000c101928 */
[----:B------:R-:W-:-:S03]  /*5350*/  ISETP.GT.AND P2, PT, R3, RZ, P5 ;  /* 0x000000ff0300720c */ /* 0x000fc60002f44270 */
[----:B------:R-:W-:Y:S01]  /*5360*/  @P1 STG.E desc[UR40][R6.64+0x84], R41 ;  /* 0x0000842906001986 */ /* 0x000fe2000c101928 */
[C---:B------:R-:W-:Y:S01]  /*5370*/  ISETP.GT.AND P1, PT, R3.reuse, RZ, P4 ;  /* 0x000000ff0300720c */ /* 0x040fe20002724270 */
[----:B0-----:R-:W-:Y:S01]  /*5380*/  FMUL R5, R42, R19 ;  /* 0x000000132a057220 */ /* 0x001fe20000400000 */
[----:B------:R-:W-:-:S04]  /*5390*/  ISETP.GT.AND P4, PT, R3, 0x8, P4 ;  /* 0x000000080300780c */ /* 0x000fc80002784270 */
[----:B------:R0:W-:Y:S01]  /*53a0*/  @P0 STG.E desc[UR40][R8.64+0x80], R5 ;  /* 0x0000800508000986 */ /* 0x0001e2000c101928 */
[----:B-1----:R-:W-:Y:S01]  /*53b0*/  FMUL R11, R44, R19 ;  /* 0x000000132c0b7220 */ /* 0x002fe20000400000 */
[C---:B------:R-:W-:Y:S02]  /*53c0*/  ISETP.GT.AND P0, PT, R3.reuse, 0x8, P5 ;  /* 0x000000080300780c */ /* 0x040fe40002f04270 */
[----:B------:R-:W-:Y:S01]  /*53d0*/  @P3 STG.E desc[UR40][R8.64+0x84], R43 ;  /* 0x0000842b08003986 */ /* 0x000fe2000c101928 */
[C---:B------:R-:W-:Y:S02]  /*53e0*/  ISETP.GT.AND P5, PT, R4.reuse, 0x30, PT ;  /* 0x000000300400780c */ /* 0x040fe40003fa4270 */
        /* <DEDUP_REMOVED lines=21> */
[----:B------:R-:W-:Y:S02]  /*5540*/  ISETP.GT.AND P0, PT, R3, 0x8, P5 ;  /* 0x000000080300780c */ /* 0x000fe40002f04270 */
[----:B------:R-:W-:Y:S01]  /*5550*/  @P3 STG.E desc[UR40][R8.64+0xc4], R51 ;  /* 0x0000c43308003986 */ /* 0x000fe2000c101928 */
[----:B------:R-:W-:-:S03]  /*5560*/  ISETP.GT.AND P5, PT, R4, 0x40, PT ;  /* 0x000000400400780c */ /* 0x000fc60003fa4270 */
[----:B------:R1:W-:Y:S01]  /*5570*/  @P2 STG.E desc[UR40][R6.64+0xe0], R11 ;  /* 0x0000e00b06002986 */ /* 0x0003e2000c101928 */
[----:B------:R-:W-:-:S03]  /*5580*/  ISETP.GT.AND P3, PT, R3, RZ, P5 ;  /* 0x000000ff0300720c */ /* 0x000fc60002f64270 */
[----:B------:R-:W-:Y:S01]  /*5590*/  @P1 STG.E desc[UR40][R6.64+0xe4], R53 ;  /* 0x0000e43506001986 */ /* 0x000fe2000c101928 */
[----:B------:R-:W-:Y:S01]  /*55a0*/  ISETP.GT.AND P1, PT, R4, 0x41, PT ;  /* 0x000000410400780c */ /* 0x000fe20003f24270 */
[----:B0-----:R-:W-:-:S03]  /*55b0*/  FMUL R5, R54, R19 ;  /* 0x0000001336057220 */ /* 0x001fc60000400000 */
[C---:B------:R-:W-:Y:S02]  /*55c0*/  ISETP.GT.AND P2, PT, R3.reuse, RZ, P1 ;  /* 0x000000ff0300720c */ /* 0x040fe40000f44270 */
[----:B------:R0:W-:Y:S01]  /*55d0*/  @P0 STG.E desc[UR40][R8.64+0xe0], R5 ;  /* 0x0000e00508000986 */ /* 0x0001e2000c101928 */
[-C--:B-1----:R-:W-:Y:S01]  /*55e0*/  FMUL R11, R56, R19.reuse ;  /* 0x00000013380b7220 */ /* 0x082fe20000400000 */
[C---:B------:R-:W-:Y:S02]  /*55f0*/  ISETP.GT.AND P0, PT, R3.reuse, 0x8, P5 ;  /* 0x000000080300780c */ /* 0x040fe40002f04270 */
[----:B------:R-:W-:Y:S01]  /*5600*/  @P4 STG.E desc[UR40][R8.64+0xe4], R55 ;  /* 0x0000e43708004986 */ /* 0x000fe2000c101928 */
[C---:B------:R-:W-:Y:S02]  /*5610*/  ISETP.GT.AND P1, PT, R3.reuse, 0x8, P1 ;  /* 0x000000080300780c */ /* 0x040fe40000f24270 */
[C---:B------:R-:W-:Y:S01]  /*5620*/  ISETP.GT.AND P5, PT, R4.reuse, 0x48, PT ;  /* 0x000000480400780c */ /* 0x040fe20003fa4270 */
[----:B------:R1:W-:Y:S03]  /*5630*/  @P3 STG.E desc[UR40][R6.64+0x100], R11 ;  /* 0x0001000b06003986 */ /* 0x0003e6000c101928 */
[----:B------:R-:W-:Y:S01]  /*5640*/  ISETP.GT.AND P4, PT, R3, RZ, P5 ;  /* 0x000000ff0300720c */ /* 0x000fe20002f84270 */
[----:B------:R-:W-:Y:S01]  /*5650*/  @P2 STG.E desc[UR40][R6.64+0x104], R57 ;  /* 0x0001043906002986 */ /* 0x000fe2000c101928 */
[----:B------:R-:W-:Y:S01]  /*5660*/  ISETP.GT.AND P2, PT, R4, 0x49, PT ;  /* 0x000000490400780c */ /* 0x000fe20003f44270 */
[----:B0-----:R-:W-:-:S03]  /*5670*/  FMUL R5, R58, R19 ;  /* 0x000000133a057220 */ /* 0x001fc60000400000 */
[C---:B------:R-:W-:Y:S02]  /*5680*/  ISETP.GT.AND P3, PT, R3.reuse, RZ, P2 ;  /* 0x000000ff0300720c */ /* 0x040fe40001764270 */
[----:B------:R0:W-:Y:S01]  /*5690*/  @P0 STG.E desc[UR40][R8.64+0x100], R5 ;  /* 0x0001000508000986 */ /* 0x0001e2000c101928 */
[----:B-1----:R-:W-:Y:S01]  /*56a0*/  FMUL R11, R60, R19 ;  /* 0x000000133c0b7220 */ /* 0x002fe20000400000 */
[C---:B------:R-:W-:Y:S02]  /*56b0*/  ISETP.GT.AND P2, PT, R3.reuse, 0x8, P2 ;  /* 0x000000080300780c */ /* 0x040fe40001744270 */
[----:B------:R-:W-:Y:S01]  /*56c0*/  @P1 STG.E desc[UR40][R8.64+0x104], R59 ;  /* 0x0001043b08001986 */ /* 0x000fe2000c101928 */
[----:B------:R-:W-:Y:S02]  /*56d0*/  ISETP.GT.AND P1, PT, R3, 0x8, P5 ;  /* 0x000000080300780c */ /* 0x000fe40002f24270 */
[C---:B------:R-:W-:Y:S01]  /*56e0*/  ISETP.GT.AND P5, PT, R4.reuse, 0x50, PT ;  /* 0x000000500400780c */ /* 0x040fe20003fa4270 */
[----:B------:R1:W-:Y:S01]  /*56f0*/  @P4 STG.E desc[UR40][R6.64+0x120], R11 ;  /* 0x0001200b06004986 */ /* 0x0003e2000c101928 */
[----:B------:R-:W-:-:S03]  /*5700*/  ISETP.GT.AND P0, PT, R4, 0x51, PT ;  /* 0x000000510400780c */ /* 0x000fc60003f04270 */
[----:B------:R-:W-:Y:S01]  /*5710*/  @P3 STG.E desc[UR40][R6.64+0x124], R61 ;  /* 0x0001243d06003986 */ /* 0x000fe2000c101928 */
[C---:B------:R-:W-:Y:S01]  /*5720*/  ISETP.GT.AND P3, PT, R3.reuse, RZ, P5 ;  /* 0x000000ff0300720c */ /* 0x040fe20002f64270 */
[-C--:B0-----:R-:W-:Y:S01]  /*5730*/  FMUL R5, R62, R19.reuse ;  /* 0x000000133e057220 */ /* 0x081fe20000400000 */
[C---:B------:R-:W-:Y:S02]  /*5740*/  ISETP.GT.AND P4, PT, R3.reuse, RZ, P0 ;  /* 0x000000ff0300720c */ /* 0x040fe40000784270 */
[C---:B------:R-:W-:Y:S02]  /*5750*/  ISETP.GT.AND P0, PT, R3.reuse, 0x8, P0 ;  /* 0x000000080300780c */ /* 0x040fe40000704270 */
[----:B------:R0:W-:Y:S01]  /*5760*/  @P1 STG.E desc[UR40][R8.64+0x120], R5 ;  /* 0x0001200508001986 */ /* 0x0001e2000c101928 */
[----:B------:R-:W-:Y:S01]  /*5770*/  ISETP.GT.AND P1, PT, R3, 0x8, P5 ;  /* 0x000000080300780c */ /* 0x000fe20002f24270 */
[----:B-1----:R-:W-:Y:S02]  /*5780*/  FMUL R11, R64, R19 ;  /* 0x00000013400b7220 */ /* 0x002fe40000400000 */
[----:B------:R-:W-:Y:S01]  /*5790*/  @P2 STG.E desc[UR40][R8.64+0x124], R63 ;  /* 0x0001243f08002986 */ /* 0x000fe2000c101928 */
[----:B------:R-:W-:-:S03]  /*57a0*/  ISETP.GT.AND P2, PT, R4, 0x58, PT ;  /* 0x000000580400780c */ /* 0x000fc60003f44270 */
[----:B------:R1:W-:Y:S01]  /*57b0*/  @P3 STG.E desc[UR40][R6.64+0x140], R11 ;  /* 0x0001400b06003986 */ /* 0x0003e2000c101928 */
[C---:B------:R-:W-:Y:S02]  /*57c0*/  ISETP.GT.AND P5, PT, R3.reuse, RZ, P2 ;  /* 0x000000ff0300720c */ /* 0x040fe400017a4270 */
[----:B------:R-:W-:Y:S01]  /*57d0*/  ISETP.GT.AND P3, PT, R4, 0x59, PT ;  /* 0x000000590400780c */ /* 0x000fe20003f64270 */
[-C--:B0-----:R-:W-:Y:S01]  /*57e0*/  FMUL R5, R66, R19.reuse ;  /* 0x0000001342057220 */ /* 0x081fe20000400000 */
[----:B------:R-:W-:Y:S01]  /*57f0*/  @P4 STG.E desc[UR40][R6.64+0x144], R65 ;  /* 0x0001444106004986 */ /* 0x000fe2000c101928 */
[C---:B------:R-:W-:Y:S02]  /*5800*/  ISETP.GT.AND P2, PT, R3.reuse, 0x8, P2 ;  /* 0x000000080300780c */ /* 0x040fe40001744270 */
[C---:B------:R-:W-:Y:S01]  /*5810*/  ISETP.GT.AND P4, PT, R3.reuse, RZ, P3 ;  /* 0x000000ff0300720c */ /* 0x040fe20001f84270 */
[----:B------:R0:W-:Y:S01]  /*5820*/  @P1 STG.E desc[UR40][R8.64+0x140], R5 ;  /* 0x0001400508001986 */ /* 0x0001e2000c101928 */
[----:B------:R-:W-:Y:S01]  /*5830*/  ISETP.GT.AND P3, PT, R3, 0x8, P3 ;  /* 0x000000080300780c */ /* 0x000fe20001f64270 */
[----:B-1----:R-:W-:-:S02]  /*5840*/  FMUL R11, R68, R19 ;  /* 0x00000013440b7220 */ /* 0x002fc40000400000 */
[----:B------:R-:W-:Y:S01]  /*5850*/  @P0 STG.E desc[UR40][R8.64+0x144], R67 ;  /* 0x0001444308000986 */ /* 0x000fe2000c101928 */
[C---:B------:R-:W-:Y:S02]  /*5860*/  ISETP.GT.AND P0, PT, R4.reuse, 0x60, PT ;  /* 0x000000600400780c */ /* 0x040fe40003f04270 */
[----:B------:R-:W-:Y:S01]  /*5870*/  ISETP.GT.AND P1, PT, R4, 0x61, PT ;  /* 0x000000610400780c */ /* 0x000fe20003f24270 */
[----:B------:R1:W-:Y:S01]  /*5880*/  @P5 STG.E desc[UR40][R6.64+0x160], R11 ;  /* 0x0001600b06005986 */ /* 0x0003e2000c101928 */
[C---:B------:R-:W-:Y:S02]  /*5890*/  ISETP.GT.AND P5, PT, R3.reuse, RZ, P0 ;  /* 0x000000ff0300720c */ /* 0x040fe400007a4270 */
[C---:B------:R-:W-:Y:S01]  /*58a0*/  ISETP.GT.AND P0, PT, R3.reuse, 0x8, P0 ;  /* 0x000000080300780c */ /* 0x040fe20000704270 */
[----:B0-----:R-:W-:Y:S01]  /*58b0*/  FMUL R5, R70, R19 ;  /* 0x0000001346057220 */ /* 0x001fe20000400000 */
[----:B------:R-:W-:Y:S01]  /*58c0*/  @P4 STG.E desc[UR40][R6.64+0x164], R69 ;  /* 0x0001644506004986 */ /* 0x000fe2000c101928 */
[----:B------:R-:W-:-:S02]  /*58d0*/  ISETP.GT.AND P4, PT, R3, RZ, P1 ;  /* 0x000000ff0300720c */ /* 0x000fc40000f84270 */
[----:B------:R-:W-:Y:S01]  /*58e0*/  ISETP.GT.AND P1, PT, R3, 0x8, P1 ;  /* 0x000000080300780c */ /* 0x000fe20000f24270 */
[----:B------:R0:W-:Y:S01]  /*58f0*/  @P2 STG.E desc[UR40][R8.64+0x160], R5 ;  /* 0x0001600508002986 */ /* 0x0001e2000c101928 */
[----:B------:R-:W-:Y:S01]  /*5900*/  ISETP.GT.AND P2, PT, R4, 0x68, PT ;  /* 0x000000680400780c */ /* 0x000fe20003f44270 */
[----:B-1----:R-:W-:Y:S02]  /*5910*/  FMUL R11, R72, R19 ;  /* 0x00000013480b7220 */ /* 0x002fe40000400000 */
[----:B------:R-:W-:Y:S01]  /*5920*/  @P3 STG.E desc[UR40][R8.64+0x164], R71 ;  /* 0x0001644708003986 */ /* 0x000fe2000c101928 */
[----:B------:R-:W-:-:S03]  /*5930*/  ISETP.GT.AND P3, PT, R4, 0x69, PT ;  /* 0x000000690400780c */ /* 0x000fc60003f64270 */
[----:B------:R1:W-:Y:S01]  /*5940*/  @P5 STG.E desc[UR40][R6.64+0x180], R11 ;  /* 0x0001800b06005986 */ /* 0x0003e2000c101928 */
[C---:B------:R-:W-:Y:S02]  /*5950*/  ISETP.GT.AND P5, PT, R3.reuse, RZ, P2 ;  /* 0x000000ff0300720c */ /* 0x040fe400017a4270 */
[C---:B------:R-:W-:Y:S01]  /*5960*/  ISETP.GT.AND P2, PT, R3.reuse, 0x8, P2 ;  /* 0x000000080300780c */ /* 0x040fe20001744270 */
[-C--:B0-----:R-:W-:Y:S01]  /*5970*/  FMUL R5, R74, R19.reuse ;  /* 0x000000134a057220 */ /* 0x081fe20000400000 */
[----:B------:R-:W-:Y:S01]  /*5980*/  @P4 STG.E desc[UR40][R6.64+0x184], R73 ;  /* 0x0001844906004986 */ /* 0x000fe2000c101928 */
[C---:B------:R-:W-:Y:S02]  /*5990*/  ISETP.GT.AND P4, PT, R3.reuse, RZ, P3 ;  /* 0x000000ff0300720c */ /* 0x040fe40001f84270 */
[----:B------:R-:W-:Y:S01]  /*59a0*/  ISETP.GT.AND P3, PT, R3, 0x8, P3 ;  /* 0x000000080300780c */ /* 0x000fe20001f64270 */
[----:B------:R0:W-:Y:S01]  /*59b0*/  @P0 STG.E desc[UR40][R8.64+0x180], R5 ;  /* 0x0001800508000986 */ /* 0x0001e2000c101928 */
[----:B------:R-:W-:Y:S01]  /*59c0*/  ISETP.GT.AND P0, PT, R4, 0x70, PT ;  /* 0x000000700400780c */ /* 0x000fe20003f04270 */
[----:B-1----:R-:W-:-:S02]  /*59d0*/  FMUL R11, R76, R19 ;  /* 0x000000134c0b7220 */ /* 0x002fc40000400000 */
[----:B------:R-:W-:Y:S01]  /*59e0*/  @P1 STG.E desc[UR40][R8.64+0x184], R75 ;  /* 0x0001844b08001986 */ /* 0x000fe2000c101928 */
[----:B------:R-:W-:-:S03]  /*59f0*/  ISETP.GT.AND P1, PT, R4, 0x71, PT ;  /* 0x000000710400780c */ /* 0x000fc60003f24270 */
[----:B------:R1:W-:Y:S01]  /*5a00*/  @P5 STG.E desc[UR40][R6.64+0x1a0], R11 ;  /* 0x0001a00b06005986 */ /* 0x0003e2000c101928 */
[C---:B------:R-:W-:Y:S02]  /*5a10*/  ISETP.GT.AND P5, PT, R3.reuse, RZ, P0 ;  /* 0x000000ff0300720c */ /* 0x040fe400007a4270 */
[C---:B------:R-:W-:Y:S01]  /*5a20*/  ISETP.GT.AND P0, PT, R3.reuse, 0x8, P0 ;  /* 0x000000080300780c */ /* 0x040fe20000704270 */
[----:B------:R-:W-:Y:S01]  /*5a30*/  @P4 STG.E desc[UR40][R6.64+0x1a4], R77 ;  /* 0x0001a44d06004986 */ /* 0x000fe2000c101928 */
[-C--:B0-----:R-:W-:Y:S01]  /*5a40*/  FMUL R5, R78, R19.reuse ;  /* 0x000000134e057220 */ /* 0x081fe20000400000 */
[C---:B------:R-:W-:Y:S02]  /*5a50*/  ISETP.GT.AND P4, PT, R3.reuse, RZ, P1 ;  /* 0x000000ff0300720c */ /* 0x040fe40000f84270 */
[----:B------:R-:W-:Y:S02]  /*5a60*/  ISETP.GT.AND P1, PT, R3, 0x8, P1 ;  /* 0x000000080300780c */ /* 0x000fe40000f24270 */
[----:B------:R0:W-:Y:S01]  /*5a70*/  @P2 STG.E desc[UR40][R8.64+0x1a0], R5 ;  /* 0x0001a00508002986 */ /* 0x0001e2000c101928 */
[----:B------:R-:W-:Y:S01]  /*5a80*/  ISETP.GT.AND P2, PT, R4, 0x78, PT ;  /* 0x000000780400780c */ /* 0x000fe20003f44270 */
[----:B-1----:R-:W-:-:S02]  /*5a90*/  FMUL R11, R80, R19 ;  /* 0x00000013500b7220 */ /* 0x002fc40000400000 */
[----:B------:R-:W-:Y:S01]  /*5aa0*/  @P3 STG.E desc[UR40][R8.64+0x1a4], R79 ;  /* 0x0001a44f08003986 */ /* 0x000fe2000c101928 */
[----:B------:R-:W-:Y:S01]  /*5ab0*/  ISETP.GT.AND P3, PT, R4, 0x79, PT ;  /* 0x000000790400780c */ /* 0x000fe20003f64270 */
[----:B------:R-:W-:Y:S02]  /*5ac0*/  @P5 IMAD.MOV.U32 R4, RZ, RZ, R6 ;  /* 0x000000ffff045224 */ /* 0x000fe400078e0006 */
[----:B0-----:R-:W-:-:S05]  /*5ad0*/  @P5 IMAD.MOV.U32 R5, RZ, RZ, R7 ;  /* 0x000000ffff055224 */ /* 0x001fca00078e0007 */
[----:B------:R0:W-:Y:S01]  /*5ae0*/  @P5 STG.E desc[UR40][R4.64+0x1c0], R11 ;  /* 0x0001c00b04005986 */ /* 0x0001e2000c101928 */
[C---:B------:R-:W-:Y:S02]  /*5af0*/  ISETP.GT.AND P5, PT, R3.reuse, RZ, P3 ;  /* 0x000000ff0300720c */ /* 0x040fe40001fa4270 */
[----:B------:R-:W-:Y:S01]  /*5b00*/  ISETP.GT.AND P3, PT, R3, 0x8, P3 ;  /* 0x000000080300780c */ /* 0x000fe20001f64270 */
[----:B0-----:R-:W-:Y:S02]  /*5b10*/  @P4 IMAD.MOV.U32 R4, RZ, RZ, R6 ;  /* 0x000000ffff044224 */ /* 0x001fe400078e0006 */
[----:B------:R-:W-:Y:S01]  /*5b20*/  FMUL R11, R84, R19 ;  /* 0x00000013540b7220 */ /* 0x000fe20000400000 */
[----:B------:R-:W-:-:S05]  /*5b30*/  @P4 IMAD.MOV.U32 R5, RZ, RZ, R7 ;  /* 0x000000ffff054224 */ /* 0x000fca00078e0007 */
[----:B------:R0:W-:Y:S01]  /*5b40*/  @P4 STG.E desc[UR40][R4.64+0x1c4], R81 ;  /* 0x0001c45104004986 */ /* 0x0001e2000c101928 */
[C---:B------:R-:W-:Y:S02]  /*5b50*/  ISETP.GT.AND P4, PT, R3.reuse, RZ, P2 ;  /* 0x000000ff0300720c */ /* 0x040fe40001784270 */
[----:B------:R-:W-:Y:S01]  /*5b60*/  ISETP.GT.AND P2, PT, R3, 0x8, P2 ;  /* 0x000000080300780c */ /* 0x000fe20001744270 */
[----:B------:R-:W-:Y:S01]  /*5b70*/  FMUL R3, R82, R19 ;  /* 0x0000001352037220 */ /* 0x000fe20000400000 */
[----:B0-----:R-:W-:Y:S02]  /*5b80*/  @P0 IMAD.MOV.U32 R4, RZ, RZ, R8 ;  /* 0x000000ffff040224 */ /* 0x001fe400078e0008 */
[----:B------:R-:W-:-:S05]  /*5b90*/  @P0 IMAD.MOV.U32 R5, RZ, RZ, R9 ;  /* 0x000000ffff050224 */ /* 0x000fca00078e0009 */
[----:B------:R0:W-:Y:S02]  /*5ba0*/  @P0 STG.E desc[UR40][R4.64+0x1c0], R3 ;  /* 0x0001c00304000986 */ /* 0x0001e4000c101928 */
[----:B0-----:R-:W-:Y:S02]  /*5bb0*/  @P1 IMAD.MOV.U32 R4, RZ, RZ, R8 ;  /* 0x000000ffff041224 */ /* 0x001fe400078e0008 */
[----:B------:R-:W-:-:S05]  /*5bc0*/  @P1 IMAD.MOV.U32 R5, RZ, RZ, R9 ;  /* 0x000000ffff051224 */ /* 0x000fca00078e0009 */
[----:B------:R0:W-:Y:S02]  /*5bd0*/  @P1 STG.E desc[UR40][R4.64+0x1c4], R83 ;  /* 0x0001c45304001986 */ /* 0x0001e4000c101928 */
[----:B0-----:R-:W-:Y:S02]  /*5be0*/  @P4 IMAD.MOV.U32 R4, RZ, RZ, R6 ;  /* 0x000000ffff044224 */ /* 0x001fe400078e0006 */
[----:B------:R-:W-:-:S05]  /*5bf0*/  @P4 IMAD.MOV.U32 R5, RZ, RZ, R7 ;  /* 0x000000ffff054224 */ /* 0x000fca00078e0007 */
[----:B------:R0:W-:Y:S04]  /*5c00*/  @P4 STG.E desc[UR40][R4.64+0x1e0], R11 ;  /* 0x0001e00b04004986 */ /* 0x0001e8000c101928 */
[----:B------:R4:W-:Y:S01]  /*5c10*/  @P5 STG.E desc[UR40][R6.64+0x1e4], R85 ;  /* 0x0001e45506005986 */ /* 0x0009e2000c101928 */
[----:B0-----:R-:W-:Y:S01]  /*5c20*/  @P2 MOV R4, R8 ;  /* 0x0000000800042202 */ /* 0x001fe20000000f00 */
[----:B------:R-:W-:-:S05]  /*5c30*/  @P2 IMAD.MOV.U32 R5, RZ, RZ, R9 ;  /* 0x000000ffff052224 */ /* 0x000fca00078e0009 */
[----:B------:R4:W-:Y:S04]  /*5c40*/  @P2 STG.E desc[UR40][R4.64+0x1e0], R13 ;  /* 0x0001e00d04002986 */ /* 0x0009e8000c101928 */
[----:B------:R4:W-:Y:S02]  /*5c50*/  @P3 STG.E desc[UR40][R8.64+0x1e4], R87 ;  /* 0x0001e45708003986 */ /* 0x0009e4000c101928 */
.L_x_154:
[----:B------:R-:W-:Y:S05]  /*5c60*/  BSYNC B0 ;  /* 0x0000000000007941 */ /* 0x000fea0003800000 */
.L_x_28:
[----:B------:R-:W-:Y:S01]  /*5c70*/  IADD3 R16, P0, R16, UR38, RZ ;  /* 0x0000002610107c10 */ /* 0x000fe2000ff1e0ff */
[----:B------:R-:W-:Y:S01]  /*5c80*/  ULDC.64 UR4, c[0x0][0x650] ;  /* 0x0001940000047ab9 */ /* 0x000fe20000000a00 */
[----:B------:R-:W-:Y:S01]  /*5c90*/  PRMT R3, RZ, 0x7610, R3 ;  /* 0x00007610ff037816 */ /* 0x000fe20000000003 */
[----:B------:R-:W-:Y:S01]  /*5ca0*/  IMAD.MOV.U32 R100, RZ, RZ, -0x1 ;  /* 0xffffffffff647424 */ /* 0x000fe200078e00ff */
[----:B------:R-:W-:Y:S01]  /*5cb0*/  IADD3.X R17, R17, UR37, RZ, P0, !PT ;  /* 0x0000002511117c10 */ /* 0x000fe200087fe4ff */
[----:B------:R-:W-:Y:S01]  /*5cc0*/  IMAD.MOV.U32 R99, RZ, RZ, -0x1 ;  /* 0xffffffffff637424 */ /* 0x000fe200078e00ff */
[----:B------:R-:W-:-:S04]  /*5cd0*/  ISETP.GE.U32.AND P0, PT, R16, UR4, PT ;  /* 0x0000000410007c0c */ /* 0x000fc8000bf06070 */
[----:B------:R-:W-:-:S13]  /*5ce0*/  ISETP.GE.U32.AND.EX P0, PT, R17, UR5, PT, P0 ;  /* 0x0000000511007c0c */ /* 0x000fda000bf06100 */
[----:B------:R-:W-:Y:S05]  /*5cf0*/  @P0 BRA `(.L_x_155) ;  /* 0x00000004004c0947 */ /* 0x000fea0003800000 */
[----:B--2---:R-:W2:Y:S01]  /*5d00*/  LDC.64 R10, c[0x0][0x628] ;  /* 0x00018a00ff0a7b82 */ /* 0x004ea20000000a00 */
[----:B0--3--:R-:W0:Y:S01]  /*5d10*/  S2R R12, SR_CTAID.X ;  /* 0x00000000000c7919 */ /* 0x009e220000002500 */
[----:B-1--4-:R-:W-:Y:S02]  /*5d20*/  IMAD.MOV.U32 R8, RZ, RZ, R16 ;  /* 0x000000ffff087224 */ /* 0x012fe400078e0010 */
[----:B------:R-:W-:Y:S01]  /*5d30*/  IMAD.MOV.U32 R9, RZ, RZ, R17 ;  /* 0x000000ffff097224 */ /* 0x000fe200078e0011 */
[----:B------:R-:W1:Y:S03]  /*5d40*/  S2R R20, SR_CTAID.Y ;  /* 0x0000000000147919 */ /* 0x000e660000002600 */
[----:B------:R-:W3:Y:S08]  /*5d50*/  LDC R0, c[0x0][0x630] ;  /* 0x00018c00ff007b82 */ /* 0x000ef00000000800 */
[----:B------:R-:W4:Y:S01]  /*5d60*/  LDC.64 R14, c[0x0][0x620] ;  /* 0x00018800ff0e7b82 */ /* 0x000f220000000a00 */
[----:B--2---:R-:W-:-:S04]  /*5d70*/  ISETP.NE.U32.AND P0, PT, R10, RZ, PT ;  /* 0x000000ff0a00720c */ /* 0x004fc80003f05070 */
[----:B------:R-:W-:-:S13]  /*5d80*/  ISETP.NE.AND.EX P0, PT, R11, RZ, PT, P0 ;  /* 0x000000ff0b00720c */ /* 0x000fda0003f05300 */
[----:B01-34-:R-:W-:Y:S05]  /*5d90*/  @!P0 BRA `(.L_x_156) ;  /* 0x0000000000288947 */ /* 0x01bfea0003800000 */
        /* <DEDUP_REMOVED lines=10> */
.L_x_156:
[-CC-:B------:R-:W-:Y:S01]  /*5e40*/  SHF.R.U64 R99, R8, R0.reuse, R9.reuse ;  /* 0x0000000008637219 */ /* 0x180fe20000001209 */
[----:B------:R-:W0:Y:S01]  /*5e50*/  LDC.64 R26, c[0x0][0x640] ;  /* 0x00019000ff1a7b82 */ /* 0x000e220000000a00 */
[----:B------:R-:W-:Y:S01]  /*5e60*/  SHF.R.U32.HI R0, RZ, R0, R9 ;  /* 0x00000000ff007219 */ /* 0x000fe20000011609 */
[----:B------:R-:W-:Y:S01]  /*5e70*/  ULDC UR4, c[0x0][0x150] ;  /* 0x0000540000047ab9 */ /* 0x000fe20000000800 */
[----:B------:R-:W-:Y:S02]  /*5e80*/  IADD3 R3, P0, RZ, -R99, RZ ;  /* 0x80000063ff037210 */ /* 0x000fe40007f1e0ff */
[----:B------:R-:W-:-:S03]  /*5e90*/  I2FP.F32.U32 R7, R12 ;  /* 0x0000000c00077245 */ /* 0x000fc60000201000 */
[----:B------:R-:W1:Y:S01]  /*5ea0*/  LDC R6, c[0x0][0x618] ;  /* 0x00018600ff067b82 */ /* 0x000e620000000800 */
[----:B------:R-:W-:Y:S02]  /*5eb0*/  IMAD.X R5, RZ, RZ, ~R0, P0 ;  /* 0x000000ffff057224 */ /* 0x000fe400000e0e00 */
[----:B------:R-:W-:Y:S01]  /*5ec0*/  FMUL R7, R7, UR4 ;  /* 0x0000000407077c20 */ /* 0x000fe20008400000 */
[----:B------:R-:W-:Y:S01]  /*5ed0*/  ULDC UR4, c[0x0][0x154] ;  /* 0x0000550000047ab9 */ /* 0x000fe20000000800 */
[-C--:B------:R-:W-:Y:S02]  /*5ee0*/  IMAD R0, R5, R14.reuse, RZ ;  /* 0x0000000e05007224 */ /* 0x080fe400078e02ff */
[C---:B------:R-:W-:Y:S01]  /*5ef0*/  IMAD.WIDE.U32 R4, R3.reuse, R14, R16 ;  /* 0x0000000e03047225 */ /* 0x040fe200078e0010 */
[----:B------:R-:W2:Y:S01]  /*5f00*/  LDC R8, c[0x0][0x608] ;  /* 0x00018200ff087b82 */ /* 0x000ea20000000800 */
[----:B------:R-:W3:Y:S02]  /*5f10*/  F2I.U32.TRUNC.NTZ R7, R7 ;  /* 0x0000000700077305 */ /* 0x000ee4000020f000 */
[----:B------:R-:W-:Y:S01]  /*5f20*/  IMAD R3, R3, R15, R0 ;  /* 0x0000000f03037224 */ /* 0x000fe200078e0200 */
[----:B------:R-:W-:-:S03]  /*5f30*/  I2FP.F32.U32 R0, R20 ;  /* 0x0000001400007245 */ /* 0x000fc60000201000 */
[----:B------:R-:W-:Y:S01]  /*5f40*/  IMAD.IADD R3, R5, 0x1, R3 ;  /* 0x0000000105037824 */ /* 0x000fe200078e0203 */
[----:B------:R-:W4:Y:S01]  /*5f50*/  LDC R11, c[0x0][0x658] ;  /* 0x00019600ff0b7b82 */ /* 0x000f220000000800 */
[----:B0-----:R-:W-:-:S04]  /*5f60*/  ISETP.NE.U32.AND P0, PT, R26, RZ, PT ;  /* 0x000000ff1a00720c */ /* 0x001fc80003f05070 */
[----:B------:R-:W-:-:S03]  /*5f70*/  ISETP.NE.AND.EX P0, PT, R27, RZ, PT, P0 ;  /* 0x000000ff1b00720c */ /* 0x000fc60003f05300 */
[----:B------:R-:W0:Y:S01]  /*5f80*/  LDC R9, c[0x0][0x144] ;  /* 0x00005100ff097b82 */ /* 0x000e220000000800 */
[-C--:B-1----:R-:W-:Y:S01]  /*5f90*/  SHF.R.U64 R10, R4, R6.reuse, R3 ;  /* 0x00000006040a7219 */ /* 0x082fe20000001203 */
[----:B---3--:R-:W-:Y:S01]  /*5fa0*/  IMAD.MOV R7, RZ, RZ, -R7 ;  /* 0x000000ffff077224 */ /* 0x008fe200078e0a07 */
[----:B------:R-:W-:Y:S01]  /*5fb0*/  SHF.R.U32.HI R3, RZ, R6, R3 ;  /* 0x00000006ff037219 */ /* 0x000fe20000011603 */
[----:B------:R-:W-:-:S04]  /*5fc0*/  FMUL R6, R0, UR4 ;  /* 0x0000000400067c20 */ /* 0x000fc80008400000 */
[----:B------:R-:W1:Y:S01]  /*5fd0*/  LDC R21, c[0x0][0x148] ;  /* 0x00005200ff157b82 */ /* 0x000e620000000800 */
[----:B------:R3:W0:Y:S01]  /*5fe0*/  F2I.U32.TRUNC.NTZ R14, R6 ;  /* 0x00000006000e7305 */ /* 0x000622000020f000 */
[-CC-:B--2---:R-:W-:Y:S02]  /*5ff0*/  SHF.R.U64 R13, R10, R8.reuse, R3.reuse ;  /* 0x000000080a0d7219 */ /* 0x184fe40000001203 */
[----:B------:R-:W-:-:S04]  /*6000*/  SHF.R.U32.HI R0, RZ, R8, R3 ;  /* 0x00000008ff007219 */ /* 0x000fc80000011603 */
[----:B------:R-:W2:Y:S01]  /*6010*/  LDC R24, c[0x0][0x648] ;  /* 0x00019200ff187b82 */ /* 0x000ea20000000800 */
[-CC-:B----4-:R-:W-:Y:S02]  /*6020*/  SHF.R.U64 R15, R13, R11.reuse, R0.reuse ;  /* 0x0000000b0d0f7219 */ /* 0x190fe40000001200 */
[----:B------:R-:W-:-:S03]  /*6030*/  SHF.R.U32.HI R5, RZ, R11, R0 ;  /* 0x0000000bff057219 */ /* 0x000fc60000011600 */
[----:B------:R-:W-:Y:S02]  /*6040*/  IMAD.MOV.U32 R4, RZ, RZ, R15 ;  /* 0x000000ffff047224 */ /* 0x000fe400078e000f */
[----:B------:R-:W4:Y:S01]  /*6050*/  LDC R28, c[0x0][0x638] ;  /* 0x00018e00ff1c7b82 */ /* 0x000f220000000800 */
[----:B0-----:R-:W-:-:S07]  /*6060*/  IMAD R25, R9, R7, R12 ;  /* 0x0000000709197224 */ /* 0x001fce00078e020c */
[----:B------:R-:W0:Y:S08]  /*6070*/  LDC R29, c[0x0][0x610] ;  /* 0x00018400ff1d7b82 */ /* 0x000e300000000800 */
[----:B------:R-:W0:Y:S01]  /*6080*/  LDC R30, c[0x0][0x600] ;  /* 0x00018000ff1e7b82 */ /* 0x000e220000000800 */
[----:B-123--:R-:W-:Y:S05]  /*6090*/  @!P0 BRA `(.L_x_157) ;  /* 0x0000000000288947 */ /* 0x00efea0003800000 */
        /* <DEDUP_REMOVED lines=10> */
.L_x_157:
[----:B------:R-:W-:Y:S01]  /*6140*/  ISETP.NE.AND P0, PT, R2, 0x1, PT ;  /* 0x000000010200780c */ /* 0x000fe20003f05270 */
[----:B------:R-:W-:Y:S01]  /*6150*/  IMAD.MOV R14, RZ, RZ, -R14 ;  /* 0x000000ffff0e7224 */ /* 0x000fe200078e0a0e */
[----:B------:R-:W-:Y:S02]  /*6160*/  SHF.R.U64 R0, R4, R24, R5 ;  /* 0x0000001804007219 */ /* 0x000fe40000001205 */
[----:B------:R-:W-:Y:S02]  /*6170*/  LOP3.LUT R3, R13, R96, RZ, 0xc0, !PT ;  /* 0x000000600d037212 */ /* 0x000fe400078ec0ff */
[----:B------:R-:W-:Y:S01]  /*6180*/  LOP3.LUT R10, R10, R95, RZ, 0xc0, !PT ;  /* 0x0000005f0a0a7212 */ /* 0x000fe200078ec0ff */
[----:B------:R-:W-:Y:S02]  /*6190*/  IMAD.MOV R4, RZ, RZ, -R0 ;  /* 0x000000ffff047224 */ /* 0x000fe400078e0a00 */
[----:B------:R-:W-:Y:S02]  /*61a0*/  IMAD R0, R90, R0, R3 ;  /* 0x000000005a007224 */ /* 0x000fe400078e0203 */
[----:B----4-:R-:W-:-:S02]  /*61b0*/  IMAD R3, R4, R28, R15 ;  /* 0x0000001c04037224 */ /* 0x010fc400078e020f */
[----:B------:R-:W-:Y:S02]  /*61c0*/  @P0 IMAD R25, R21, R14, R20 ;  /* 0x0000000e15190224 */ /* 0x000fe400078e0214 */
[----:B0-----:R-:W-:Y:S02]  /*61d0*/  IMAD R5, R3, R30, R10 ;  /* 0x0000001e03057224 */ /* 0x001fe400078e020a */
[----:B------:R-:W-:Y:S02]  /*61e0*/  IMAD R0, R0, R29, R25 ;  /* 0x0000001d00007224 */ /* 0x000fe400078e0219 */
[----:B------:R-:W-:-:S03]  /*61f0*/  IMAD.MOV.U32 R4, RZ, RZ, 0x1 ;  /* 0x00000001ff047424 */ /* 0x000fc600078e00ff */
[----:B------:R-:W-:Y:S02]  /*6200*/  SEL R100, R5, R0, !P0 ;  /* 0x0000000005647207 */ /* 0x000fe40004000000 */
[----:B------:R-:W-:Y:S02]  /*6210*/  PRMT R3, R4, 0x7610, R3 ;  /* 0x0000761004037816 */ /* 0x000fe40000000003 */
[----:B------:R-:W-:-:S07]  /*6220*/  SEL R0, R0, R5, !P0 ;  /* 0x0000000500007207 */ /* 0x000fce0004000000 */
.L_x_155:
[----:B------:R-:W-:Y:S01]  /*6230*/  UIADD3 UR42, UR43, UR42, URZ ;  /* 0x0000002a2b2a7290 */ /* 0x000fe2000fffe03f */
[----:B------:R-:W-:Y:S01]  /*6240*/  LOP3.LUT P0, RZ, R3, 0xff, RZ, 0xc0, !PT ;  /* 0x000000ff03ff7812 */ /* 0x000fe2000780c0ff */
[----:B------:R-:W-:Y:S02]  /*6250*/  IMAD.MOV.U32 R101, RZ, RZ, R0 ;  /* 0x000000ffff657224 */ /* 0x000fe400078e0000 */
[----:B------:R-:W-:Y:S02]  /*6260*/  USHF.R.U32.HI UR4, URZ, 0x2, UR42 ;  /* 0x000000023f047899 */ /* 0x000fe4000801162a */
[----:B------:R-:W-:Y:S02]  /*6270*/  UISETP.GT.U32.AND UP1, UPT, UR42, 0x3, UPT ;  /* 0x000000032a00788c */ /* 0x000fe4000bf24070 */
[----:B------:R-:W-:Y:S02]  /*6280*/  ULOP3.LUT UR4, UR4, 0x1, URZ, 0xc0, !UPT ;  /* 0x0000000104047892 */ /* 0x000fe4000f8ec03f */
[----:B------:R-:W-:-:S02]  /*6290*/  UISETP.LT.U32.AND UP1, UPT, UR43, 0x4, UP1 ;  /* 0x000000042b00788c */ /* 0x000fc40008f21070 */
[----:B------:R-:W-:Y:S02]  /*62a0*/  UISETP.NE.U32.AND UP0, UPT, UR4, 0x1, UPT ;  /* 0x000000010400788c */ /* 0x000fe4000bf05070 */
[----:B------:R-:W-:Y:S02]  /*62b0*/  USEL UR5, URZ, 0x1, !UP1 ;  /* 0x000000013f057887 */ /* 0x000fe4000c800000 */
[----:B------:R-:W-:Y:S02]  /*62c0*/  UISETP.GT.U32.AND UP0, UPT, UR43, 0x3, !UP0 ;  /* 0x000000032b00788c */ /* 0x000fe4000c704070 */
[----:B------:R-:W-:Y:S02]  /*62d0*/  ULOP3.LUT UR42, UR42, 0x3, URZ, 0xc0, !UPT ;  /* 0x000000032a2a7892 */ /* 0x000fe4000f8ec03f */
[----:B------:R-:W-:-:S04]  /*62e0*/  USEL UR4, URZ, 0x1, !UP0 ;  /* 0x000000013f047887 */ /* 0x000fc8000c000000 */
[----:B------:R-:W-:Y:S01]  /*62f0*/  ULOP3.LUT UR36, UR4, UR36, UR5, 0x96, !UPT ;  /* 0x0000002404247292 */ /* 0x000fe2000f8e9605 */
[----:B------:R-:W-:Y:S11]  /*6300*/  @P0 BRA `(.L_x_158) ;  /* 0xffffffac00ac0947 */ /* 0x000ff6000383ffff */
[----:B------:R-:W-:Y:S05]  /*6310*/  EXIT ;  /* 0x000000000000794d */ /* 0x000fea0003800000 */
.L_x_3:
        /* <DEDUP_REMOVED lines=26> */
.L_x_160:
[--C-:B------:R-:W-:Y:S01]  /*64c0*/  SHF.R.U64 R14, R12, R20, R13.reuse ;  /* 0x000000140c0e7219 */ /* 0x100fe2000000120d */
[----:B------:R-:W0:Y:S01]  /*64d0*/  LDC R24, c[0x0][0x618] ;  /* 0x00018600ff187b82 */ /* 0x000e220000000800 */
[----:B------:R-:W-:Y:S01]  /*64e0*/  I2FP.F32.U32 R8, R6 ;  /* 0x0000000600087245 */ /* 0x000fe20000201000 */
[----:B------:R-:W-:Y:S01]  /*64f0*/  ULDC UR4, c[0x0][0x150] ;  /* 0x0000540000047ab9 */ /* 0x000fe20000000800 */
[----:B------:R-:W-:Y:S02]  /*6500*/  SHF.R.U32.HI R7, RZ, R20, R13 ;  /* 0x00000014ff077219 */ /* 0x000fe4000001160d */
[----:B------:R-:W-:Y:S01]  /*6510*/  IADD3 R11, P0, RZ, -R14, RZ ;  /* 0x8000000eff0b7210 */ /* 0x000fe20007f1e0ff */
[----:B------:R-:W-:Y:S01]  /*6520*/  FMUL R13, R8, UR4 ;  /* 0x00000004080d7c20 */ /* 0x000fe20008400000 */
[----:B------:R-:W-:Y:S01]  /*6530*/  ULDC UR4, c[0x0][0x154] ;  /* 0x0000550000047ab9 */ /* 0x000fe20000000800 */
[----:B------:R-:W1:Y:S02]  /*6540*/  LDC.64 R26, c[0x0][0x640] ;  /* 0x00019000ff1a7b82 */ /* 0x000e640000000a00 */
[----:B------:R-:W-:-:S02]  /*6550*/  IMAD.X R7, RZ, RZ, ~R7, P0 ;  /* 0x000000ffff077224 */ /* 0x000fc400000e0e07 */
[----:B------:R-:W2:Y:S01]  /*6560*/  F2I.U32.TRUNC.NTZ R13, R13 ;  /* 0x0000000d000d7305 */ /* 0x000ea2000020f000 */
[----:B------:R-:W-:-:S03]  /*6570*/  IMAD.WIDE.U32 R8, R11, R22, R16 ;  /* 0x000000160b087225 */ /* 0x000fc600078e0010 */
[----:B------:R-:W3:Y:S01]  /*6580*/  LDC R15, c[0x0][0x144] ;  /* 0x00005100ff0f7b82 */ /* 0x000ee20000000800 */
[----:B------:R-:W-:-:S04]  /*6590*/  IMAD R10, R7, R22, RZ ;  /* 0x00000016070a7224 */ /* 0x000fc800078e02ff */
[----:B------:R-:W-:Y:S02]  /*65a0*/  IMAD R7, R11, R23, R10 ;  /* 0x000000170b077224 */ /* 0x000fe400078e020a */
[----:B------:R-:W-:Y:S01]  /*65b0*/  IMAD.MOV.U32 R10, RZ, RZ, -0x1 ;  /* 0xffffffffff0a7424 */ /* 0x000fe200078e00ff */
[----:B------:R-:W4:Y:S01]  /*65c0*/  LDC R20, c[0x0][0x608] ;  /* 0x00018200ff147b82 */ /* 0x000f220000000800 */
[----:B------:R-:W-:Y:S01]  /*65d0*/  IMAD.IADD R7, R9, 0x1, R7 ;  /* 0x0000000109077824 */ /* 0x000fe200078e0207 */
[----:B------:R-:W-:-:S04]  /*65e0*/  I2FP.F32.U32 R9, R3 ;  /* 0x0000000300097245 */ /* 0x000fc80000201000 */
[-C--:B0-----:R-:W-:Y:S01]  /*65f0*/  SHF.R.U64 R12, R8, R24.reuse, R7 ;  /* 0x00000018080c7219 */ /* 0x081fe20000001207 */
[----:B--2---:R-:W-:Y:S01]  /*6600*/  IMAD.MOV R8, RZ, RZ, -R13 ;  /* 0x000000ffff087224 */ /* 0x004fe200078e0a0d */
[----:B------:R-:W0:Y:S01]  /*6610*/  LDC R11, c[0x0][0x658] ;  /* 0x00019600ff0b7b82 */ /* 0x000e220000000800 */
[----:B-1----:R-:W-:Y:S01]  /*6620*/  ISETP.NE.U32.AND P0, PT, R26, RZ, PT ;  /* 0x000000ff1a00720c */ /* 0x002fe20003f05070 */
[----:B------:R-:W-:Y:S01]  /*6630*/  FMUL R9, R9, UR4 ;  /* 0x0000000409097c20 */ /* 0x000fe20008400000 */
[----:B------:R-:W-:Y:S02]  /*6640*/  SHF.R.U32.HI R7, RZ, R24, R7 ;  /* 0x00000018ff077219 */ /* 0x000fe40000011607 */
[----:B------:R-:W-:-:S03]  /*6650*/  ISETP.NE.AND.EX P0, PT, R27, RZ, PT, P0 ;  /* 0x000000ff1b00720c */ /* 0x000fc60003f05300 */
[----:B------:R-:W1:Y:S01]  /*6660*/  LDC R22, c[0x0][0x148] ;  /* 0x00005200ff167b82 */ /* 0x000e620000000800 */
[----:B---3--:R-:W-:Y:S02]  /*6670*/  IMAD R23, R15, R8, R6 ;  /* 0x000000080f177224 */ /* 0x008fe400078e0206 */
[----:B------:R-:W-:-:S05]  /*6680*/  IMAD.MOV.U32 R8, RZ, RZ, 0x1 ;  /* 0x00000001ff087424 */ /* 0x000fca00078e00ff */
[----:B------:R-:W2:Y:S01]  /*6690*/  LDC R21, c[0x0][0x600] ;  /* 0x00018000ff157b82 */ /* 0x000ea20000000800 */
[-CC-:B----4-:R-:W-:Y:S02]  /*66a0*/  SHF.R.U64 R15, R12, R20.reuse, R7.reuse ;  /* 0x000000140c0f7219 */ /* 0x190fe40000001207 */
[----:B------:R-:W-:Y:S02]  /*66b0*/  SHF.R.U32.HI R6, RZ, R20, R7 ;  /* 0x00000014ff067219 */ /* 0x000fe40000011607 */
[----:B------:R3:W4:Y:S03]  /*66c0*/  F2I.U32.TRUNC.NTZ R20, R9 ;  /* 0x0000000900147305 */ /* 0x000726000020f000 */
[----:B------:R-:W1:Y:S01]  /*66d0*/  LDC R25, c[0x0][0x648] ;  /* 0x00019200ff197b82 */ /* 0x000e620000000800 */
[-C--:B0-----:R-:W-:Y:S02]  /*66e0*/  SHF.R.U64 R19, R15, R11.reuse, R6 ;  /* 0x0000000b0f137219 */ /* 0x081fe40000001206 */
[----:B------:R-:W-:-:S02]  /*66f0*/  SHF.L.U32 R10, R10, R11, RZ ;  /* 0x0000000b0a0a7219 */ /* 0x000fc400000006ff */
[-C--:B------:R-:W-:Y:S01]  /*6700*/  SHF.R.U32.HI R7, RZ, R11.reuse, R6 ;  /* 0x0000000bff077219 */ /* 0x080fe20000011606 */
[----:B------:R-:W-:Y:S01]  /*6710*/  IMAD.MOV.U32 R6, RZ, RZ, R19 ;  /* 0x000000ffff067224 */ /* 0x000fe200078e0013 */
[----:B------:R-:W-:Y:S01]  /*6720*/  SHF.L.U32 R24, R8, R11, RZ ;  /* 0x0000000b08187219 */ /* 0x000fe200000006ff */
[----:B------:R-:W0:Y:S01]  /*6730*/  LDC R28, c[0x0][0x638] ;  /* 0x00018e00ff1c7b82 */ /* 0x000e220000000800 */
[----:B------:R-:W-:-:S07]  /*6740*/  LOP3.LUT R30, RZ, R10, RZ, 0x33, !PT ;  /* 0x0000000aff1e7212 */ /* 0x000fce00078e33ff */
[----:B------:R-:W0:Y:S01]  /*6750*/  LDC R29, c[0x0][0x610] ;  /* 0x00018400ff1d7b82 */ /* 0x000e220000000800 */
[----:B---34-:R-:W-:Y:S05]  /*6760*/  @!P0 BRA `(.L_x_161) ;  /* 0x0000000000288947 */ /* 0x018fea0003800000 */
[----:B------:R-:W3:Y:S02]  /*6770*/  LDC R6, c[0x0][0x64c] ;  /* 0x00019300ff067b82 */ /* 0x000ee40000000800 */
[----:B---3--:R-:W-:-:S05]  /*6780*/  IADD3 R11, P0, R19, R6, RZ ;  /* 0x00000006130b7210 */ /* 0x008fca0007f1e0ff */
        /* <DEDUP_REMOVED lines=8> */
.L_x_161:
[----:B------:R-:W-:Y:S01]  /*6810*/  ISETP.NE.AND P0, PT, R2, 0x1, PT ;  /* 0x000000010200780c */ /* 0x000fe20003f05270 */
[----:B--2---:R-:W-:Y:S01]  /*6820*/  VIADD R9, R21, 0xffffffff ;  /* 0xffffffff15097836 */ /* 0x004fe20000000000 */
[----:B-1----:R-:W-:Y:S01]  /*6830*/  SHF.R.U64 R7, R6, R25, R7 ;  /* 0x0000001906077219 */ /* 0x002fe20000001207 */
[----:B------:R-:W-:Y:S01]  /*6840*/  IMAD.MOV R20, RZ, RZ, -R20 ;  /* 0x000000ffff147224 */ /* 0x000fe200078e0a14 */
[----:B------:R-:W-:Y:S02]  /*6850*/  LOP3.LUT R6, R15, R30, RZ, 0xc0, !PT ;  /* 0x0000001e0f067212 */ /* 0x000fe400078ec0ff */
[----:B------:R-:W-:Y:S01]  /*6860*/  LOP3.LUT R12, R12, R9, RZ, 0xc0, !PT ;  /* 0x000000090c0c7212 */ /* 0x000fe200078ec0ff */
[----:B------:R-:W-:Y:S02]  /*6870*/  IMAD.MOV R8, RZ, RZ, -R7 ;  /* 0x000000ffff087224 */ /* 0x000fe400078e0a07 */
[----:B------:R-:W-:Y:S02]  /*6880*/  IMAD R6, R24, R7, R6 ;  /* 0x0000000718067224 */ /* 0x000fe400078e0206 */
[----:B------:R-:W-:-:S02]  /*6890*/  IMAD.MOV.U32 R9, RZ, RZ, 0x1 ;  /* 0x00000001ff097424 */ /* 0x000fc400078e00ff */
[----:B------:R-:W-:Y:S02]  /*68a0*/  @P0 IMAD R23, R22, R20, R3 ;  /* 0x0000001416170224 */ /* 0x000fe400078e0203 */
[----:B0-----:R-:W-:Y:S02]  /*68b0*/  IMAD R3, R8, R28, R19 ;  /* 0x0000001c08037224 */ /* 0x001fe400078e0213 */
[----:B------:R-:W-:Y:S02]  /*68c0*/  IMAD R13, R6, R29, R23 ;  /* 0x0000001d060d7224 */ /* 0x000fe400078e0217 */
[----:B------:R-:W-:Y:S02]  /*68d0*/  IMAD R6, R3, R21, R12 ;  /* 0x0000001503067224 */ /* 0x000fe400078e020c */
[----:B------:R-:W-:-:S03]  /*68e0*/  IMAD.MOV.U32 R8, RZ, RZ, R14 ;  /* 0x000000ffff087224 */ /* 0x000fc600078e000e */
[----:B------:R-:W-:Y:S02]  /*68f0*/  SEL R20, R6, R13, !P0 ;  /* 0x0000000d06147207 */ /* 0x000fe40004000000 */
[----:B------:R-:W-:-:S07]  /*6900*/  SEL R13, R13, R6, !P0 ;  /* 0x000000060d0d7207 */ /* 0x000fce0004000000 */
.L_x_159:
[----:B------:R-:W-:-:S08]  /*6910*/  NOP ;  /* 0x0000000000007918 */ /* 0x000fd00000000000 */
[----:B------:R-:W0:-:S00]  /*6920*/  USETMAXREG.DEALLOC.CTAPOOL 0x28 ;  /* 0x00000028000079c8 */ /* 0x000e0000080e0500 */
[----:B0-----:R-:W-:-:S13]  /*6930*/  ISETP.NE.AND P0, PT, R0, RZ, PT ;  /* 0x000000ff0000720c */ /* 0x001fda0003f05270 */
[----:B------:R-:W-:Y:S05]  /*6940*/  @P0 EXIT ;  /* 0x000000000000094d */ /* 0x000fea0003800000 */
[----:B------:R-:W-:Y:S01]  /*6950*/  LOP3.LUT P0, RZ, R9, 0xff, RZ, 0xc0, !PT ;  /* 0x000000ff09ff7812 */ /* 0x000fe2000780c0ff */
[----:B------:R-:W-:Y:S02]  /*6960*/  IMAD.MOV.U32 R0, RZ, RZ, 0x1 ;  /* 0x00000001ff007424 */ /* 0x000fe400078e00ff */
[----:B------:R-:W-:-:S10]  /*6970*/  IMAD.MOV.U32 R3, RZ, RZ, RZ ;  /* 0x000000ffff037224 */ /* 0x000fd400078e00ff */
[----:B------:R-:W-:Y:S05]  /*6980*/  @!P0 BRA `(.L_x_162) ;  /* 0x0000000c009c8947 */ /* 0x000fea0003800000 */
[----:B------:R-:W0:Y:S01]  /*6990*/  LDC R0, c[0x0][0x28c] ;  /* 0x0000a300ff007b82 */ /* 0x000e220000000800 */
[----:B------:R-:W-:Y:S01]  /*69a0*/  LOP3.LUT P0, RZ, R4, 0x1f, RZ, 0xc0, !PT ;  /* 0x0000001f04ff7812 */ /* 0x000fe2000780c0ff */
[----:B------:R-:W-:Y:S01]  /*69b0*/  ULDC UR21, c[0x0][0x658] ;  /* 0x0001960000157ab9 */ /* 0x000fe20000000800 */
[----:B------:R-:W-:Y:S01]  /*69c0*/  UMOV UR4, 0xffffffff ;  /* 0xffffffff00047882 */ /* 0x000fe20000000000 */
[----:B------:R-:W-:Y:S01]  /*69d0*/  BSSY B0, `(.L_x_162) ;  /* 0x00000e2000007945 */ /* 0x000fe20003800000 */
[----:B------:R-:W-:Y:S01]  /*69e0*/  USHF.L.U32 UR4, UR4, UR21, URZ ;  /* 0x0000001504047299 */ /* 0x000fe2000800063f */
[C---:B------:R-:W-:Y:S01]  /*69f0*/  ISETP.NE.AND P2, PT, R5.reuse, RZ, PT ;  /* 0x000000ff0500720c */ /* 0x040fe20003f45270 */
[----:B------:R-:W-:Y:S01]  /*6a00*/  IMAD.MOV.U32 R11, RZ, RZ, 0x1 ;  /* 0x00000001ff0b7424 */ /* 0x000fe200078e00ff */
[----:B------:R-:W-:Y:S01]  /*6a10*/  ISETP.NE.OR P0, PT, R5, RZ, !P0 ;  /* 0x000000ff0500720c */ /* 0x000fe20004705670 */
[----:B------:R-:W-:Y:S01]  /*6a20*/  ULDC UR13, c[0x0][0x600] ;  /* 0x00018000000d7ab9 */ /* 0x000fe20000000800 */
[----:B------:R-:W-:Y:S01]  /*6a30*/  LOP3.LUT R19, R18, 0x2, RZ, 0xfc, !PT ;  /* 0x0000000212137812 */ /* 0x000fe200078efcff */
[----:B------:R-:W-:Y:S01]  /*6a40*/  UMOV UR5, 0x1 ;  /* 0x0000000100057882 */ /* 0x000fe20000000000 */
[----:B------:R-:W-:-:S02]  /*6a50*/  UIADD3 UR13, UR13, -0x1, URZ ;  /* 0xffffffff0d0d7890 */ /* 0x000fc4000fffe03f */
[----:B------:R-:W-:Y:S02]  /*6a60*/  USHF.L.U32 UR21, UR5, UR21, URZ ;  /* 0x0000001505157299 */ /* 0x000fe4000800063f */
[----:B------:R-:W-:Y:S01]  /*6a70*/  ULOP3.LUT UR22, URZ, UR4, URZ, 0x33, !UPT ;  /* 0x000000043f167292 */ /* 0x000fe2000f8e333f */
[----:B------:R-:W-:Y:S01]  /*6a80*/  ULDC.64 UR14, c[0x0][0x198] ;  /* 0x00006600000e7ab9 */ /* 0x000fe20000000a00 */
[----:B0-----:R-:W-:-:S05]  /*6a90*/  VIADD R0, R0, 0x7f ;  /* 0x0000007f00007836 */ /* 0x001fca0000000000 */
[----:B------:R-:W-:-:S04]  /*6aa0*/  SHF.R.S32.HI R3, RZ, 0x1f, R0 ;  /* 0x0000001fff037819 */ /* 0x000fc80000011400 */
[----:B------:R-:W-:Y:S02]  /*6ab0*/  LEA.HI R3, R3, R0, RZ, 0x7 ;  /* 0x0000000003037211 */ /* 0x000fe400078f38ff */
[----:B------:R-:W-:Y:S02]  /*6ac0*/  MOV R0, 0x1 ;  /* 0x0000000100007802 */ /* 0x000fe40000000f00 */
[----:B------:R-:W-:Y:S01]  /*6ad0*/  SHF.R.S32.HI R12, RZ, 0x7, R3 ;  /* 0x00000007ff0c7819 */ /* 0x000fe20000011403 */
[----:B------:R-:W-:-:S04]  /*6ae0*/  IMAD.MOV.U32 R3, RZ, RZ, RZ ;  /* 0x000000ffff037224 */ /* 0x000fc800078e00ff */
[----:B------:R-:W-:-:S07]  /*6af0*/  VIADD R10, R12, 0x1 ;  /* 0x000000010c0a7836 */ /* 0x000fce0000000000 */
.L_x_174:
[----:B------:R-:W-:-:S03]  /*6b00*/  UMOV UR4, 0xffffffff ;  /* 0xffffffff00047882 */ /* 0x000fc60000000000 */
[----:B------:R-:W-:Y:S05]  /*6b10*/  BRA.DIV UR4, `(.L_x_163) ;  /* 0x0000001204247947 */ /* 0x000fea000b800000 */
[----:B------:R-:W-:-:S13]  /*6b20*/  ELECT P6, URZ, PT ;  /* 0x00000000003f782f */ /* 0x000fda00038c0000 */
.L_x_185:
[----:B------:R-:W0:Y:S01]  /*6b30*/  LDC R4, c[0x0][0x28c] ;  /* 0x0000a300ff047b82 */ /* 0x000e220000000800 */
[----:B------:R-:W-:Y:S01]  /*6b40*/  BSSY B1, `(.L_x_164) ;  /* 0x0000057000017945 */ /* 0x000fe20003800000 */
[----:B0-----:R-:W-:-:S13]  /*6b50*/  ISETP.LT.OR P6, PT, R4, 0x1, !P6 ;  /* 0x000000010400780c */ /* 0x001fda00077c1670 */
[----:B------:R-:W-:Y:S05]  /*6b60*/  @P6 BRA `(.L_x_165) ;  /* 0x0000000400506947 */ /* 0x000fea0003800000 */
[----:B------:R-:W-:Y:S02]  /*6b70*/  IMAD.SHL.U32 R13, R13, 0x80, RZ ;  /* 0x000000800d0d7824 */ /* 0x000fe400078e00ff */
[----:B------:R-:W-:Y:S02]  /*6b80*/  IMAD.SHL.U32 R20, R20, 0x80, RZ ;  /* 0x0000008014147824 */ /* 0x000fe400078e00ff */
[----:B------:R-:W-:Y:S02]  /*6b90*/  IMAD.MOV.U32 R21, RZ, RZ, RZ ;  /* 0x000000ffff157224 */ /* 0x000fe400078e00ff */
[----:B------:R-:W-:Y:S02]  /*6ba0*/  IMAD.MOV.U32 R4, RZ, RZ, R10 ;  /* 0x000000ffff047224 */ /* 0x000fe400078e000a */
[----:B------:R-:W-:Y:S02]  /*6bb0*/  IMAD.MOV.U32 R5, RZ, RZ, R0 ;  /* 0x000000ffff057224 */ /* 0x000fe400078e0000 */
[----:B------:R-:W-:-:S07]  /*6bc0*/  IMAD.MOV.U32 R6, RZ, RZ, R3 ;  /* 0x000000ffff067224 */ /* 0x000fce00078e0003 */
.L_x_169:
[----:B------:R-:W0:Y:S01]  /*6bd0*/  S2R R14, SR_CgaCtaId ;  /* 0x00000000000e7919 */ /* 0x000e220000008800 */
[----:B------:R-:W-:Y:S01]  /*6be0*/  MOV R7, 0x400 ;  /* 0x0000040000077802 */ /* 0x000fe20000000f00 */
[----:B------:R-:W1:Y:S03]  /*6bf0*/  @!P2 LDC R9, c[0x0][0x500] ;  /* 0x00014000ff09ab82 */ /* 0x000e660000000800 */
[----:B0-----:R-:W-:Y:S02]  /*6c00*/  LEA R15, R14, R7, 0x18 ;  /* 0x000000070e0f7211 */ /* 0x001fe400078ec0ff */
[----:B------:R-:W-:-:S03]  /*6c10*/  SHF.L.U32 R7, R5, 0x1f, RZ ;  /* 0x0000001f05077819 */ /* 0x000fc600000006ff */
[----:B------:R-:W-:-:S04]  /*6c20*/  IMAD R14, R6, 0x8, R15 ;  /* 0x00000008060e7824 */ /* 0x000fc800078e020f */
[----:B------:R-:W0:Y:S02]  /*6c30*/  SYNCS.PHASECHK.TRANS64.TRYWAIT P1, [R14+URZ+0x20], R7 ;  /* 0x000020070e0075a7 */ /* 0x000e24000802017f */
[----:B01----:R-:W-:Y:S05]  /*6c40*/  @!P1 BRA `(.L_x_166) ;  /* 0x0000000c00f89947 */ /* 0x003fea0003800000 */
.L_x_186:
[----:B0-----:R-:W-:Y:S01]  /*6c50*/  PRMT R7, R19, 0x9910, RZ ;  /* 0x0000991013077816 */ /* 0x001fe200000000ff */
[----:B------:R0:W-:Y:S03]  /*6c60*/  @!P2 SYNCS.ARRIVE.TRANS64 RZ, [R14+URZ], R9 ;  /* 0x000000090effa9a7 */ /* 0x0001e6000800003f */
[----:B------:R-:W-:-:S13]  /*6c70*/  ISETP.NE.AND P1, PT, R7, 0x2, PT ;  /* 0x000000020700780c */ /* 0x000fda0003f25270 */
[----:B0-----:R-:W-:Y:S05]  /*6c80*/  @P1 BRA `(.L_x_167) ;  /* 0x0000000000041947 */ /* 0x001fea0003800000 */
[----:B------:R-:W-:Y:S01]  /*6c90*/  BPT.TRAP 0x1 ;  /* 0x000000040000795c */ /* 0x000fe20000300000 */
.L_x_167:
[----:B------:R-:W-:Y:S05]  /*6ca0*/  @P0 BRA `(.L_x_168) ;  /* 0x0000000000040947 */ /* 0x000fea0003800000 */
[----:B------:R-:W-:Y:S01]  /*6cb0*/  BPT.TRAP 0x1 ;  /* 0x000000040000795c */ /* 0x000fe20000300000 */
.L_x_168:
[----:B------:R-:W-:Y:S01]  /*6cc0*/  IMAD R15, R6, 0x10000, R15 ;  /* 0x00010000060f7824 */ /* 0x000fe200078e020f */
[----:B------:R-:W-:Y:S01]  /*6cd0*/  R2UR UR10, R21 ;  /* 0x00000000150a72ca */ /* 0x000fe200000e0000 */
[----:B------:R-:W-:Y:S01]  /*6ce0*/  UIADD3 UR30, UP0, UR14, 0xf0, URZ ;  /* 0x000000f00e1e7890 */ /* 0x000fe2000ff1e03f */
[----:B------:R-:W-:Y:S01]  /*6cf0*/  R2UR UR9, R14 ;  /* 0x000000000e0972ca */ /* 0x000fe200000e0000 */
[----:B------:R-:W-:Y:S01]  /*6d00*/  VIADD R4, R4, 0xffffffff ;  /* 0xffffffff04047836 */ /* 0x000fe20000000000 */
[----:B------:R-:W-:Y:S01]  /*6d10*/  R2UR UR18, R15 ;  /* 0x000000000f1272ca */ /* 0x000fe200000e0000 */
[----:B------:R-:W-:Y:S01]  /*6d20*/  UIADD3.X UR31, URZ, UR15, URZ, UP0, !UPT ;  /* 0x0000000f3f1f7290 */ /* 0x000fe200087fe43f */
[----:B------:R-:W-:Y:S01]  /*6d30*/  R2UR UR11, R13 ;  /* 0x000000000d0b72ca */ /* 0x000fe200000e0000 */
[----:B------:R-:W-:Y:S01]  /*6d40*/  UIADD3 UR4, UP1, UR14, 0x1f0, URZ ;  /* 0x000001f00e047890 */ /* 0x000fe2000ff3e03f */
[----:B------:R-:W-:Y:S01]  /*6d50*/  R2UR UR12, R8 ;  /* 0x00000000080c72ca */ /* 0x000fe200000e0000 */
[----:B------:R-:W-:Y:S01]  /*6d60*/  UMOV UR6, 0x0 ;  /* 0x0000000000067882 */ /* 0x000fe20000000000 */
[----:B------:R-:W-:Y:S01]  /*6d70*/  R2UR UR35, R20 ;  /* 0x00000000142372ca */ /* 0x000fe200000e0000 */
[----:B------:R-:W-:Y:S01]  /*6d80*/  UMOV UR7, 0x10000000 ;  /* 0x1000000000077882 */ /* 0x000fe20000000000 */
[----:B------:R-:W-:Y:S01]  /*6d90*/  UIADD3.X UR5, URZ, UR15, URZ, UP1, !UPT ;  /* 0x0000000f3f057290 */ /* 0x000fe20008ffe43f */
[----:B------:R-:W-:Y:S01]  /*6da0*/  ISETP.GT.AND P3, PT, R4, 0x1, PT ;  /* 0x000000010400780c */ /* 0x000fe20003f64270 */
[----:B------:R-:W-:Y:S01]  /*6db0*/  UIADD3 UR58, UR10, 0x20, URZ ;  /* 0x000000200a3a7890 */ /* 0x000fe2000fffe03f */
[----:B------:R-:W-:Y:S01]  /*6dc0*/  VIADD R6, R6, 0x1 ;  /* 0x0000000106067836 */ /* 0x000fe20000000000 */
[----:B------:R-:W-:Y:S01]  /*6dd0*/  UIADD3 UR50, UR10, 0x40, URZ ;  /* 0x000000400a327890 */ /* 0x000fe2000fffe03f */
[----:B------:R-:W-:Y:S01]  /*6de0*/  VIADD R21, R21, 0x80 ;  /* 0x0000008015157836 */ /* 0x000fe20000000000 */
[----:B------:R-:W-:-:S02]  /*6df0*/  UIADD3 UR8, UR18, 0x100, URZ ;  /* 0x0000010012087890 */ /* 0x000fc4000fffe03f */
[----:B------:R-:W-:Y:S01]  /*6e00*/  UIADD3 UR56, UR18, 0x4100, URZ ;  /* 0x0000410012387890 */ /* 0x000fe2000fffe03f */
[C---:B------:R-:W-:Y:S01]  /*6e10*/  ISETP.NE.AND P1, PT, R6.reuse, 0x4, PT ;  /* 0x000000040600780c */ /* 0x040fe20003f25270 */
[----:B------:R-:W-:Y:S02]  /*6e20*/  UIADD3 UR48, UR18, 0x8100, URZ ;  /* 0x0000810012307890 */ /* 0x000fe4000fffe03f */
[----:B------:R-:W-:Y:S01]  /*6e30*/  UIADD3 UR42, UR10, 0x60, URZ ;  /* 0x000000600a2a7890 */ /* 0x000fe2000fffe03f */
[----:B------:R-:W-:Y:S01]  /*6e40*/  SEL R14, RZ, 0x1, P1 ;  /* 0x00000001ff0e7807 */ /* 0x000fe20000800000 */
[----:B------:R-:W-:Y:S01]  /*6e50*/  UIADD3 UR40, UR18, 0xc100, URZ ;  /* 0x0000c10012287890 */ /* 0x000fe2000fffe03f */
[----:B------:R0:W-:Y:S01]  /*6e60*/  UTMALDG.3D [UR8], [UR30], desc[UR6] ;  /* 0x000006081e0075b4 */ /* 0x0001e20008011000 */
[----:B------:R-:W-:Y:S01]  /*6e70*/  UIADD3 UR32, UR18, 0x40100, URZ ;  /* 0x0004010012207890 */ /* 0x000fe2000fffe03f */
[----:B------:R-:W-:Y:S01]  /*6e80*/  LOP3.LUT R5, R5, R14, RZ, 0x3c, !PT ;  /* 0x0000000e05057212 */ /* 0x000fe200078e3cff */
[----:B------:R-:W-:Y:S01]  /*6e90*/  UIADD3 UR24, UR18, 0x44100, URZ ;  /* 0x0004410012187890 */ /* 0x000fe2000fffe03f */
[----:B------:R-:W-:Y:S01]  /*6ea0*/  SEL R6, R6, RZ, P1 ;  /* 0x000000ff06067207 */ /* 0x000fe20000800000 */
[----:B------:R-:W-:Y:S01]  /*6eb0*/  UIADD3 UR16, UR18, 0x48100, URZ ;  /* 0x0004810012107890 */ /* 0x000fe2000fffe03f */
[----:B------:R-:W-:Y:S01]  /*6ec0*/  UMOV UR57, UR9 ;  /* 0x0000000900397c82 */ /* 0x000fe20008000000 */
        /* <DEDUP_REMOVED lines=8> */
[----:B------:R1:W-:Y:S01]  /*6f50*/  UTMALDG.3D [UR56], [UR30], desc[UR6] ;  /* 0x000006381e0075b4 */ /* 0x0003e20008011000 */
[----:B------:R-:W-:Y:S01]  /*6f60*/  UMOV UR33, UR9 ;  /* 0x0000000900217c82 */ /* 0x000fe20008000000 */
[----:B------:R-:W-:Y:S01]  /*6f70*/  UMOV UR34, UR10 ;  /* 0x0000000a00227c82 */ /* 0x000fe20008000000 */
[----:B------:R-:W-:Y:S01]  /*6f80*/  UMOV UR36, UR12 ;  /* 0x0000000c00247c82 */ /* 0x000fe20008000000 */
[----:B------:R-:W-:Y:S01]  /*6f90*/  UMOV UR25, UR9 ;  /* 0x0000000900197c82 */ /* 0x000fe20008000000 */
[----:B------:R-:W-:Y:S01]  /*6fa0*/  UMOV UR27, UR35 ;  /* 0x00000023001b7c82 */ /* 0x000fe20008000000 */
[----:B------:R-:W-:Y:S01]  /*6fb0*/  UMOV UR28, UR12 ;  /* 0x0000000c001c7c82 */ /* 0x000fe20008000000 */
[----:B------:R-:W-:Y:S01]  /*6fc0*/  UMOV UR26, UR58 ;  /* 0x0000003a001a7c82 */ /* 0x000fe20008000000 */
[----:B0-----:R-:W-:Y:S01]  /*6fd0*/  UIADD3 UR8, UR18, 0x4c100, URZ ;  /* 0x0004c10012087890 */ /* 0x001fe2000fffe03f */
[----:B------:R1:W-:Y:S01]  /*6fe0*/  UTMALDG.3D [UR48], [UR30], desc[UR6] ;  /* 0x000006301e0075b4 */ /* 0x0003e20008011000 */
[----:B------:R-:W-:Y:S01]  /*6ff0*/  UMOV UR17, UR9 ;  /* 0x0000000900117c82 */ /* 0x000fe20008000000 */
[----:B------:R-:W-:Y:S01]  /*7000*/  UMOV UR19, UR35 ;  /* 0x0000002300137c82 */ /* 0x000fe20008000000 */
[----:B------:R-:W-:Y:S01]  /*7010*/  UMOV UR20, UR12 ;  /* 0x0000000c00147c82 */ /* 0x000fe20008000000 */
[----:B------:R-:W-:Y:S01]  /*7020*/  UMOV UR18, UR50 ;  /* 0x0000003200127c82 */ /* 0x000fe20008000000 */
[----:B------:R-:W-:Y:S01]  /*7030*/  UMOV UR11, UR35 ;  /* 0x00000023000b7c82 */ /* 0x000fe20008000000 */
[----:B------:R-:W-:Y:S01]  /*7040*/  UMOV UR10, UR42 ;  /* 0x0000002a000a7c82 */ /* 0x000fe20008000000 */
[----:B------:R1:W-:Y:S01]  /*7050*/  UTMALDG.3D [UR40], [UR30], desc[UR6] ;  /* 0x000006281e0075b4 */ /* 0x0003e20008011000 */
[----:B------:R1:W-:Y:S01]  /*7060*/  UTMALDG.3D [UR32], [UR4], desc[UR6] ;  /* 0x00000620040075b4 */ /* 0x0003e20008011000 */
[----:B------:R1:W-:Y:S01]  /*7070*/  UTMALDG.3D [UR24], [UR4], desc[UR6] ;  /* 0x00000618040075b4 */ /* 0x0003e20008011000 */
[----:B------:R1:W-:Y:S01]  /*7080*/  UTMALDG.3D [UR16], [UR4], desc[UR6] ;  /* 0x00000610040075b4 */ /* 0x0003e20008011000 */
[----:B------:R1:W-:Y:S02]  /*7090*/  UTMALDG.3D [UR8], [UR4], desc[UR6] ;  /* 0x00000608040075b4 */ /* 0x0003e40008011000 */
[----:B-1----:R-:W-:Y:S05]  /*70a0*/  @P3 BRA `(.L_x_169) ;  /* 0xfffffff800c83947 */ /* 0x002fea000383ffff */
.L_x_165:
[----:B------:R-:W-:Y:S05]  /*70b0*/  BSYNC B1 ;  /* 0x0000000000017941 */ /* 0x000fea0003800000 */
.L_x_164:
[----:B------:R-:W-:Y:S01]  /*70c0*/  LOP3.LUT P3, RZ, R11, 0xff, RZ, 0xc0, !PT ;  /* 0x000000ff0bff7812 */ /* 0x000fe2000786c0ff */
[----:B------:R-:W-:Y:S01]  /*70d0*/  IMAD.IADD R3, R12, 0x1, R3 ;  /* 0x000000010c037824 */ /* 0x000fe200078e0203 */
[----:B------:R-:W-:Y:S01]  /*70e0*/  IADD3 R16, P4, R16, UR38, RZ ;  /* 0x0000002610107c10 */ /* 0x000fe2000ff9e0ff */
[----:B------:R-:W-:Y:S01]  /*70f0*/  ULDC.64 UR4, c[0x0][0x650] ;  /* 0x0001940000047ab9 */ /* 0x000fe20000000a00 */
[----:B------:R-:W-:Y:S01]  /*7100*/  BSSY B1, `(.L_x_170) ;  /* 0x000006c000017945 */ /* 0x000fe20003800000 */
[----:B------:R-:W-:Y:S01]  /*7110*/  IMAD.MOV.U32 R13, RZ, RZ, -0x1 ;  /* 0xffffffffff0d7424 */ /* 0x000fe200078e00ff */
[----:B------:R-:W-:Y:S01]  /*7120*/  ISETP.GT.U32.AND P1, PT, R3, 0x3, PT ;  /* 0x000000030300780c */ /* 0x000fe20003f24070 */
[----:B------:R-:W-:Y:S01]  /*7130*/  IMAD.MOV.U32 R20, RZ, RZ, -0x1 ;  /* 0xffffffffff147424 */ /* 0x000fe200078e00ff */
[----:B------:R-:W-:Y:S01]  /*7140*/  SHF.R.U32.HI R4, RZ, 0x2, R3 ;  /* 0x00000002ff047819 */ /* 0x000fe20000011603 */
[----:B------:R-:W-:Y:S01]  /*7150*/  IMAD.MOV.U32 R8, RZ, RZ, -0x1 ;  /* 0xffffffffff087424 */ /* 0x000fe200078e00ff */
[----:B------:R-:W-:-:S02]  /*7160*/  ISETP.LT.U32.AND P1, PT, R12, 0x4, P1 ;  /* 0x000000040c00780c */ /* 0x000fc40000f21070 */
[----:B------:R-:W-:Y:S01]  /*7170*/  IADD3.X R17, R17, UR37, RZ, P4, !PT ;  /* 0x0000002511117c10 */ /* 0x000fe2000a7fe4ff */
[----:B------:R-:W0:Y:S01]  /*7180*/  @P3 S2R R6, SR_CgaCtaId ;  /* 0x0000000000063919 */ /* 0x000e220000008800 */
[----:B------:R-:W-:Y:S02]  /*7190*/  @P3 MOV R5, 0x400 ;  /* 0x0000040000053802 */ /* 0x000fe40000000f00 */
[----:B------:R-:W-:Y:S02]  /*71a0*/  ISETP.GE.U32.AND P4, PT, R16, UR4, PT ;  /* 0x0000000410007c0c */ /* 0x000fe4000bf86070 */
[----:B------:R-:W-:Y:S02]  /*71b0*/  LOP3.LUT R4, R4, 0x1, RZ, 0xc0, !PT ;  /* 0x0000000104047812 */ /* 0x000fe400078ec0ff */
[----:B------:R-:W-:Y:S02]  /*71c0*/  LOP3.LUT R3, R3, 0x3, RZ, 0xc0, !PT ;  /* 0x0000000303037812 */ /* 0x000fe400078ec0ff */
[----:B------:R-:W-:-:S02]  /*71d0*/  PRMT R11, RZ, 0x7610, R11 ;  /* 0x00007610ff0b7816 */ /* 0x000fc4000000000b */
[----:B0-----:R-:W-:-:S04]  /*71e0*/  @P3 LEA R5, R6, R5, 0x18 ;  /* 0x0000000506053211 */ /* 0x001fc800078ec0ff */
[----:B------:R0:W-:Y:S01]  /*71f0*/  @P3 SYNCS.ARRIVE.TRANS64.A1T0 RZ, [R5+URZ+0x58], RZ ;  /* 0x000058ff05ff39a7 */ /* 0x0001e2000810003f */
[----:B------:R-:W-:-:S04]  /*7200*/  ISETP.NE.U32.AND P3, PT, R4, 0x1, PT ;  /* 0x000000010400780c */ /* 0x000fc80003f65070 */
[----:B------:R-:W-:Y:S02]  /*7210*/  ISETP.GT.U32.AND P3, PT, R12, 0x3, !P3 ;  /* 0x000000030c00780c */ /* 0x000fe40005f64070 */
[----:B0-----:R-:W-:Y:S02]  /*7220*/  SEL R5, RZ, 0x1, !P1 ;  /* 0x00000001ff057807 */ /* 0x001fe40004800000 */
[----:B------:R-:W-:Y:S02]  /*7230*/  ISETP.GE.U32.AND.EX P1, PT, R17, UR5, PT, P4 ;  /* 0x0000000511007c0c */ /* 0x000fe4000bf26140 */
[----:B------:R-:W-:-:S04]  /*7240*/  SEL R4, RZ, 0x1, !P3 ;  /* 0x00000001ff047807 */ /* 0x000fc80005800000 */
[----:B------:R-:W-:Y:S02]  /*7250*/  LOP3.LUT R0, R4, R0, R5, 0x96, !PT ;  /* 0x0000000004007212 */ /* 0x000fe400078e9605 */
[----:B------:R-:W-:-:S05]  /*7260*/  PRMT R4, RZ, 0x7610, R4 ;  /* 0x00007610ff047816 */ /* 0x000fca0000000004 */
[----:B------:R-:W-:Y:S05]  /*7270*/  @P1 BRA `(.L_x_171) ;  /* 0x0000000400501947 */ /* 0x000fea0003800000 */
[----:B------:R-:W-:Y:S01]  /*7280*/  ULDC.64 UR4, c[0x0][0x628] ;  /* 0x00018a0000047ab9 */ /* 0x000fe20000000a00 */
[----:B------:R-:W0:Y:S01]  /*7290*/  S2R R14, SR_CTAID.X ;  /* 0x00000000000e7919 */ /* 0x000e220000002500 */
[----:B------:R-:W-:Y:S01]  /*72a0*/  ISETP.NE.U32.AND P1, PT, RZ, UR4, PT ;  /* 0x00000004ff007c0c */ /* 0x000fe2000bf25070 */
[----:B------:R-:W-:Y:S01]  /*72b0*/  ULDC UR7, c[0x0][0x630] ;  /* 0x00018c0000077ab9 */ /* 0x000fe20000000800 */
[----:B------:R-:W-:Y:S01]  /*72c0*/  IMAD.MOV.U32 R4, RZ, RZ, R16 ;  /* 0x000000ffff047224 */ /* 0x000fe200078e0010 */
[----:B------:R-:W1:Y:S01]  /*72d0*/  S2R R13, SR_CTAID.Y ;  /* 0x00000000000d7919 */ /* 0x000e620000002600 */
[----:B------:R-:W-:Y:S01]  /*72e0*/  ISETP.NE.AND.EX P1, PT, RZ, UR5, PT, P1 ;  /* 0x00000005ff007c0c */ /* 0x000fe2000bf25310 */
[----:B------:R-:W-:-:S12]  /*72f0*/  IMAD.MOV.U32 R5, RZ, RZ, R17 ;  /* 0x000000ffff057224 */ /* 0x000fd800078e0011 */
[----:B------:R-:W-:Y:S05]  /*7300*/  @!P1 BRA `(.L_x_172) ;  /* 0x0000000000289947 */ /* 0x000fea0003800000 */
[----:B------:R-:W-:Y:S02]  /*7310*/  ULDC UR6, c[0x0][0x634] ;  /* 0x00018d0000067ab9 */ /* 0x000fe40000000800 */
[----:B------:R-:W-:-:S05]  /*7320*/  IADD3 R9, P1, R16, UR6, RZ ;  /* 0x0000000610097c10 */ /* 0x000fca000ff3e0ff */
[----:B------:R-:W-:-:S04]  /*7330*/  IMAD.X R15, RZ, RZ, R17, P1 ;  /* 0x000000ffff0f7224 */ /* 0x000fc800008e0611 */
[----:B------:R-:W-:-:S04]  /*7340*/  IMAD.WIDE.U32 R6, R15, UR4, RZ ;  /* 0x000000040f067c25 */ /* 0x000fc8000f8e00ff */
[----:B------:R-:W-:-:S04]  /*7350*/  IMAD.WIDE.U32 R6, P1, R9, UR5, R6 ;  /* 0x0000000509067c25 */ /* 0x000fc8000f820006 */
[----:B------:R-:W-:-:S04]  /*7360*/  IMAD.WIDE.U32 R8, R9, UR4, RZ ;  /* 0x0000000409087c25 */ /* 0x000fc8000f8e00ff */
[----:B------:R-:W-:Y:S01]  /*7370*/  IMAD.X R5, RZ, RZ, RZ, P1 ;  /* 0x000000ffff057224 */ /* 0x000fe200008e06ff */
[----:B------:R-:W-:Y:S01]  /*7380*/  IADD3 RZ, P1, R9, R6, RZ ;  /* 0x0000000609ff7210 */ /* 0x000fe20007f3e0ff */
[----:B------:R-:W-:-:S04]  /*7390*/  IMAD.MOV.U32 R4, RZ, RZ, R7 ;  /* 0x000000ffff047224 */ /* 0x000fc800078e0007 */
[----:B------:R-:W-:-:S08]  /*73a0*/  IMAD.WIDE.U32.X R4, R15, UR5, R4, P1 ;  /* 0x000000050f047c25 */ /* 0x000fd000088e0404 */
.L_x_172:
[--C-:B------:R-:W-:Y:S01]  /*73b0*/  SHF.R.U64 R8, R4, UR7, R5.reuse ;  /* 0x0000000704087c19 */ /* 0x100fe20008001205 */
[----:B------:R-:W-:Y:S01]  /*73c0*/  ULDC.64 UR4, c[0x0][0x620] ;  /* 0x0001880000047ab9 */ /* 0x000fe20000000a00 */
[----:B------:R-:W-:Y:S01]  /*73d0*/  SHF.R.U32.HI R4, RZ, UR7, R5 ;  /* 0x00000007ff047c19 */ /* 0x000fe20008011605 */
[----:B------:R-:W2:Y:S01]  /*73e0*/  LDC R25, c[0x0][0x144] ;  /* 0x00005100ff197b82 */ /* 0x000ea20000000800 */
[----:B------:R-:W-:Y:S01]  /*73f0*/  IADD3 R7, P1, RZ, -R8, RZ ;  /* 0x80000008ff077210 */ /* 0x000fe20007f3e0ff */
[----:B------:R-:W-:Y:S01]  /*7400*/  ULDC.64 UR8, c[0x0][0x640] ;  /* 0x0001900000087ab9 */ /* 0x000fe20000000a00 */
[----:B0-----:R-:W-:Y:S01]  /*7410*/  I2FP.F32.U32 R9, R14 ;  /* 0x0000000e00097245 */ /* 0x001fe20000201000 */
[----:B------:R-:W-:Y:S02]  /*7420*/  ULDC UR6, c[0x0][0x608] ;  /* 0x0001820000067ab9 */ /* 0x000fe40000000800 */
[----:B------:R-:W-:Y:S01]  /*7430*/  IMAD.X R4, RZ, RZ, ~R4, P1 ;  /* 0x000000ffff047224 */ /* 0x000fe200008e0e04 */
[----:B------:R-:W-:Y:S01]  /*7440*/  ISETP.NE.U32.AND P1, PT, RZ, UR8, PT ;  /* 0x00000008ff007c0c */ /* 0x000fe2000bf25070 */
[----:B------:R-:W0:Y:S02]  /*7450*/  LDC R20, c[0x0][0x148] ;  /* 0x00005200ff147b82 */ /* 0x000e240000000800 */
[----:B------:R-:W-:Y:S01]  /*7460*/  IMAD R6, R4, UR4, RZ ;  /* 0x0000000404067c24 */ /* 0x000fe2000f8e02ff */
[----:B------:R-:W-:Y:S01]  /*7470*/  ISETP.NE.AND.EX P1, PT, RZ, UR9, PT, P1 ;  /* 0x00000009ff007c0c */ /* 0x000fe2000bf25310 */
[----:B------:R-:W-:Y:S01]  /*7480*/  IMAD.WIDE.U32 R4, R7, UR4, R16 ;  /* 0x0000000407047c25 */ /* 0x000fe2000f8e0010 */
[----:B------:R-:W-:-:S03]  /*7490*/  ULDC UR4, c[0x0][0x150] ;  /* 0x0000540000047ab9 */ /* 0x000fc60000000800 */
[----:B------:R-:W-:Y:S02]  /*74a0*/  IMAD R7, R7, UR5, R6 ;  /* 0x0000000507077c24 */ /* 0x000fe4000f8e0206 */
[----:B------:R-:W-:Y:S01]  /*74b0*/  FMUL R6, R9, UR4 ;  /* 0x0000000409067c20 */ /* 0x000fe20008400000 */
[----:B------:R-:W-:Y:S01]  /*74c0*/  ULDC UR4, c[0x0][0x618] ;  /* 0x0001860000047ab9 */ /* 0x000fe20000000800 */
[----:B------:R-:W-:Y:S01]  /*74d0*/  ULDC UR5, c[0x0][0x154] ;  /* 0x0000550000057ab9 */ /* 0x000fe20000000800 */
[----:B------:R-:W-:-:S03]  /*74e0*/  IMAD.IADD R5, R5, 0x1, R7 ;  /* 0x0000000105057824 */ /* 0x000fc600078e0207 */
[----:B------:R-:W3:Y:S02]  /*74f0*/  F2I.U32.TRUNC.NTZ R6, R6 ;  /* 0x0000000600067305 */ /* 0x000ee4000020f000 */
[----:B------:R-:W-:Y:S02]  /*7500*/  SHF.R.U64 R9, R4, UR4, R5 ;  /* 0x0000000404097c19 */ /* 0x000fe40008001205 */
[----:B-1----:R-:W-:-:S05]  /*7510*/  I2FP.F32.U32 R4, R13 ;  /* 0x0000000d00047245 */ /* 0x002fca0000201000 */
[----:B------:R-:W-:Y:S01]  /*7520*/  FMUL R22, R4, UR5 ;  /* 0x0000000504167c20 */ /* 0x000fe20008400000 */
[----:B------:R-:W-:Y:S01]  /*7530*/  SHF.R.U32.HI R4, RZ, UR4, R5 ;  /* 0x00000004ff047c19 */ /* 0x000fe20008011605 */
[----:B------:R-:W-:-:S03]  /*7540*/  ULDC UR4, c[0x0][0x658] ;  /* 0x0001960000047ab9 */ /* 0x000fc60000000800 */
[--C-:B------:R-:W-:Y:S01]  /*7550*/  SHF.R.U64 R21, R9, UR6, R4.reuse ;  /* 0x0000000609157c19 */ /* 0x100fe20008001204 */
[----:B------:R-:W1:Y:S01]  /*7560*/  F2I.U32.TRUNC.NTZ R22, R22 ;  /* 0x0000001600167305 */ /* 0x000e62000020f000 */
[----:B------:R-:W-:Y:S01]  /*7570*/  SHF.R.U32.HI R4, RZ, UR6, R4 ;  /* 0x00000006ff047c19 */ /* 0x000fe20008011604 */
[----:B---3--:R-:W-:-:S03]  /*7580*/  IMAD.MOV R6, RZ, RZ, -R6 ;  /* 0x000000ffff067224 */ /* 0x008fc600078e0a06 */
[----:B------:R-:W-:Y:S01]  /*7590*/  SHF.R.U64 R15, R21, UR4, R4 ;  /* 0x00000004150f7c19 */ /* 0x000fe20008001204 */
[----:B--2---:R-:W-:Y:S01]  /*75a0*/  IMAD R14, R25, R6, R14 ;  /* 0x00000006190e7224 */ /* 0x004fe200078e020e */
[----:B------:R-:W-:-:S03]  /*75b0*/  SHF.R.U32.HI R23, RZ, UR4, R4 ;  /* 0x00000004ff177c19 */ /* 0x000fc60008011604 */
[----:B------:R-:W-:Y:S02]  /*75c0*/  IMAD.MOV.U32 R4, RZ, RZ, R15 ;  /* 0x000000ffff047224 */ /* 0x000fe400078e000f */
[----:B------:R-:W-:Y:S01]  /*75d0*/  IMAD.MOV.U32 R5, RZ, RZ, R23 ;  /* 0x000000ffff057224 */ /* 0x000fe200078e0017 */
[----:B-1----:R-:W-:Y:S06]  /*75e0*/  @!P1 BRA `(.L_x_173) ;  /* 0x0000000000289947 */ /* 0x002fec0003800000 */
[----:B------:R-:W-:Y:S02]  /*75f0*/  ULDC UR4, c[0x0][0x64c] ;  /* 0x0001930000047ab9 */ /* 0x000fe40000000800 */
[----:B------:R-:W-:-:S05]  /*7600*/  IADD3 R5, P1, R15, UR4, RZ ;  /* 0x000000040f057c10 */ /* 0x000fca000ff3e0ff */
[----:B------:R-:W-:-:S04]  /*7610*/  IMAD.X R23, RZ, RZ, R23, P1 ;  /* 0x000000ffff177224 */ /* 0x000fc800008e0617 */
[----:B------:R-:W-:-:S04]  /*7620*/  IMAD.WIDE.U32 R6, R23, UR8, RZ ;  /* 0x0000000817067c25 */ /* 0x000fc8000f8e00ff */
[----:B------:R-:W-:-:S04]  /*7630*/  IMAD.WIDE.U32 R6, P1, R5, UR9, R6 ;  /* 0x0000000905067c25 */ /* 0x000fc8000f820006 */
[----:B------:R-:W-:-:S04]  /*7640*/  IMAD.WIDE.U32 R4, R5, UR8, RZ ;  /* 0x0000000805047c25 */ /* 0x000fc8000f8e00ff */
[----:B------:R-:W-:Y:S01]  /*7650*/  IMAD.MOV.U32 R4, RZ, RZ, R7 ;  /* 0x000000ffff047224 */ /* 0x000fe200078e0007 */
[----:B------:R-:W-:Y:S01]  /*7660*/  IADD3 RZ, P3, R5, R6, RZ ;  /* 0x0000000605ff7210 */ /* 0x000fe20007f7e0ff */
[----:B------:R-:W-:-:S04]  /*7670*/  IMAD.X R5, RZ, RZ, RZ, P1 ;  /* 0x000000ffff057224 */ /* 0x000fc800008e06ff */
[----:B------:R-:W-:-:S08]  /*7680*/  IMAD.WIDE.U32.X R4, R23, UR9, R4, P3 ;  /* 0x0000000917047c25 */ /* 0x000fd000098e0404 */
.L_x_173:
[----:B------:R-:W-:Y:S01]  /*7690*/  ISETP.NE.AND P1, PT, R2, 0x1, PT ;  /* 0x000000010200780c */ /* 0x000fe20003f25270 */
[----:B------:R-:W-:Y:S01]  /*76a0*/  ULDC UR4, c[0x0][0x648] ;  /* 0x0001920000047ab9 */ /* 0x000fe20000000800 */
[----:B------:R-:W-:Y:S01]  /*76b0*/  LOP3.LUT R21, R21, UR22, RZ, 0xc0, !PT ;  /* 0x0000001615157c12 */ /* 0x000fe2000f8ec0ff */
[----:B------:R-:W-:Y:S01]  /*76c0*/  IMAD.MOV R22, RZ, RZ, -R22 ;  /* 0x000000ffff167224 */ /* 0x000fe200078e0a16 */
[----:B------:R-:W-:Y:S01]  /*76d0*/  SHF.R.U64 R4, R4, UR4, R5 ;  /* 0x0000000404047c19 */ /* 0x000fe20008001205 */
[----:B------:R-:W-:Y:S01]  /*76e0*/  ULDC UR4, c[0x0][0x638] ;  /* 0x00018e0000047ab9 */ /* 0x000fe20000000800 */
[----:B------:R-:W-:Y:S01]  /*76f0*/  ULDC UR5, c[0x0][0x610] ;  /* 0x0001840000057ab9 */ /* 0x000fe20000000800 */
[----:B------:R-:W-:Y:S02]  /*7700*/  IMAD.MOV.U32 R5, RZ, RZ, 0x1 ;  /* 0x00000001ff057424 */ /* 0x000fe400078e00ff */
[----:B------:R-:W-:Y:S02]  /*7710*/  IMAD.MOV R6, RZ, RZ, -R4 ;  /* 0x000000ffff067224 */ /* 0x000fe400078e0a04 */
[----:B------:R-:W-:Y:S01]  /*7720*/  IMAD R21, R4, UR21, R21 ;  /* 0x0000001504157c24 */ /* 0x000fe2000f8e0215 */
[----:B------:R-:W-:Y:S01]  /*7730*/  LOP3.LUT R4, R9, UR13, RZ, 0xc0, !PT ;  /* 0x0000000d09047c12 */ /* 0x000fe2000f8ec0ff */
[----:B0-----:R-:W-:-:S02]  /*7740*/  @P1 IMAD R14, R20, R22, R13 ;  /* 0x00000016140e1224 */ /* 0x001fc400078e020d */
[----:B------:R-:W-:Y:S01]  /*7750*/  IMAD R15, R6, UR4, R15 ;  /* 0x00000004060f7c24 */ /* 0x000fe2000f8e020f */
[----:B------:R-:W-:Y:S01]  /*7760*/  ULDC UR4, c[0x0][0x600] ;  /* 0x0001800000047ab9 */ /* 0x000fe20000000800 */
[----:B------:R-:W-:Y:S02]  /*7770*/  IMAD R14, R21, UR5, R14 ;  /* 0x00000005150e7c24 */ /* 0x000fe4000f8e020e */
[--C-:B------:R-:W-:Y:S01]  /*7780*/  IMAD R15, R15, UR4, R4.reuse ;  /* 0x000000040f0f7c24 */ /* 0x100fe2000f8e0204 */
[----:B------:R-:W-:-:S04]  /*7790*/  PRMT R4, R5, 0x7610, R4 ;  /* 0x0000761005047816 */ /* 0x000fc80000000004 */
[----:B------:R-:W-:Y:S02]  /*77a0*/  SEL R20, R15, R14, !P1 ;  /* 0x0000000e0f147207 */ /* 0x000fe40004800000 */
[----:B------:R-:W-:-:S07]  /*77b0*/  SEL R13, R14, R15, !P1 ;  /* 0x0000000f0e0d7207 */ /* 0x000fce0004800000 */
.L_x_171:
[----:B------:R-:W-:Y:S05]  /*77c0*/  BSYNC B1 ;  /* 0x0000000000017941 */ /* 0x000fea0003800000 */
.L_x_170:
[----:B------:R-:W-:-:S13]  /*77d0*/  LOP3.LUT P1, RZ, R4, 0xff, RZ, 0xc0, !PT ;  /* 0x000000ff04ff7812 */ /* 0x000fda000782c0ff */
[----:B------:R-:W-:Y:S05]  /*77e0*/  @P1 BRA `(.L_x_174) ;  /* 0xfffffff000c41947 */ /* 0x000fea000383ffff */
[----:B------:R-:W-:Y:S05]  /*77f0*/  BSYNC B0 ;  /* 0x0000000000007941 */ /* 0x000fea0003800000 */
.L_x_162:
[----:B------:R-:W-:-:S03]  /*7800*/  UMOV UR4, 0xffffffff ;  /* 0xffffffff00047882 */ /* 0x000fc60000000000 */
[----:B------:R-:W-:Y:S05]  /*7810*/  BRA.DIV UR4, `(.L_x_175) ;  /* 0x0000000604187947 */ /* 0x000fea000b800000 */
[----:B------:R-:W-:-:S13]  /*7820*/  ELECT P6, URZ, PT ;  /* 0x00000000003f782f */ /* 0x000fda00038c0000 */
.L_x_189:
[----:B------:R-:W-:Y:S04]  /*7830*/  BSSY B0, `(.L_x_176) ;  /* 0x000002b000007945 */ /* 0x000fe80003800000 */
[----:B------:R-:W-:Y:S05]  /*7840*/  @!P6 BRA `(.L_x_177) ;  /* 0x0000000000a4e947 */ /* 0x000fea0003800000 */
[----:B------:R-:W-:-:S04]  /*7850*/  LOP3.LUT R18, R18, 0x2, RZ, 0xfc, !PT ;  /* 0x0000000212127812 */ /* 0x000fc800078efcff */
[----:B------:R-:W-:-:S13]  /*7860*/  ISETP.NE.AND P0, PT, R18, 0x3, PT ;  /* 0x000000031200780c */ /* 0x000fda0003f05270 */
[----:B------:R-:W-:Y:S05]  /*7870*/  @!P0 BRA `(.L_x_178) ;  /* 0x0000000000048947 */ /* 0x000fea0003800000 */
[----:B------:R-:W-:Y:S01]  /*7880*/  BPT.TRAP 0x1 ;  /* 0x000000040000795c */ /* 0x000fe20000300000 */
.L_x_178:
[----:B------:R-:W0:Y:S01]  /*7890*/  S2R R5, SR_CgaCtaId ;  /* 0x0000000000057919 */ /* 0x000e220000008800 */
[----:B------:R-:W-:Y:S02]  /*78a0*/  MOV R2, 0x400 ;  /* 0x0000040000027802 */ /* 0x000fe40000000f00 */
[----:B------:R-:W-:Y:S02]  /*78b0*/  SHF.L.U32 R4, R0, 0x1f, RZ ;  /* 0x0000001f00047819 */ /* 0x000fe400000006ff */
[----:B0-----:R-:W-:-:S05]  /*78c0*/  LEA R2, R5, R2, 0x18 ;  /* 0x0000000205027211 */ /* 0x001fca00078ec0ff */
[----:B------:R-:W-:-:S04]  /*78d0*/  VIADD R2, R2, 0x20 ;  /* 0x0000002002027836 */ /* 0x000fc80000000000 */
[C---:B------:R-:W-:Y:S02]  /*78e0*/  IMAD R7, R3.reuse, 0x8, R2 ;  /* 0x0000000803077824 */ /* 0x040fe400078e0202 */
[----:B------:R-:W-:Y:S02]  /*78f0*/  VIADD R3, R3, 0x1 ;  /* 0x0000000103037836 */ /* 0x000fe40000000000 */
[----:B------:R-:W0:Y:S03]  /*7900*/  SYNCS.PHASECHK.TRANS64.TRYWAIT P0, [R7+URZ], R4 ;  /* 0x00000004070075a7 */ /* 0x000e26000800017f */
[----:B------:R-:W-:-:S04]  /*7910*/  ISETP.NE.AND P1, PT, R3, 0x4, PT ;  /* 0x000000040300780c */ /* 0x000fc80003f25270 */
[----:B------:R-:W-:Y:S02]  /*7920*/  SEL R5, RZ, 0x1, P1 ;  /* 0x00000001ff057807 */ /* 0x000fe40000800000 */
[----:B------:R-:W-:Y:S02]  /*7930*/  SEL R3, R3, RZ, P1 ;  /* 0x000000ff03037207 */ /* 0x000fe40000800000 */
[----:B------:R-:W-:-:S03]  /*7940*/  LOP3.LUT R6, R0, R5, RZ, 0x3c, !PT ;  /* 0x0000000500067212 */ /* 0x000fc600078e3cff */
[----:B------:R-:W-:Y:S01]  /*7950*/  IMAD R8, R3, 0x8, R2 ;  /* 0x0000000803087824 */ /* 0x000fe200078e0202 */
[----:B------:R-:W-:Y:S01]  /*7960*/  SHF.L.U32 R5, R6, 0x1f, RZ ;  /* 0x0000001f06057819 */ /* 0x000fe200000006ff */
[----:B0-----:R-:W-:Y:S06]  /*7970*/  @!P0 BRA `(.L_x_179) ;  /* 0x0000000000e08947 */ /* 0x001fec0003800000 */
.L_x_190:
[----:B------:R-:W1:Y:S01]  /*7980*/  SYNCS.PHASECHK.TRANS64.TRYWAIT P0, [R8+URZ], R5 ;  /* 0x00000005080075a7 */ /* 0x000e62000800017f */
[----:B------:R-:W-:-:S05]  /*7990*/  VIADD R0, R3, 0x1 ;  /* 0x0000000103007836 */ /* 0x000fca0000000000 */
[----:B------:R-:W-:-:S04]  /*79a0*/  ISETP.NE.AND P1, PT, R0, 0x4, PT ;  /* 0x000000040000780c */ /* 0x000fc80003f25270 */
[----:B------:R-:W-:Y:S02]  /*79b0*/  SEL R3, RZ, 0x1, P1 ;  /* 0x00000001ff037807 */ /* 0x000fe40000800000 */
[----:B0-----:R-:W-:Y:S02]  /*79c0*/  SEL R7, R0, RZ, P1 ;  /* 0x000000ff00077207 */ /* 0x001fe40000800000 */
[----:B------:R-:W-:-:S03]  /*79d0*/  LOP3.LUT R9, R6, R3, RZ, 0x3c, !PT ;  /* 0x0000000306097212 */ /* 0x000fc600078e3cff */
[----:B------:R-:W-:Y:S01]  /*79e0*/  IMAD R11, R7, 0x8, R2 ;  /* 0x00000008070b7824 */ /* 0x000fe200078e0202 */
[----:B------:R-:W-:Y:S01]  /*79f0*/  SHF.L.U32 R6, R9, 0x1f, RZ ;  /* 0x0000001f09067819 */ /* 0x000fe200000006ff */
[----:B-1----:R-:W-:Y:S06]  /*7a00*/  @!P0 BRA `(.L_x_180) ;  /* 0x0000000000d08947 */ /* 0x002fec0003800000 */
.L_x_191:
[----:B------:R-:W1:Y:S01]  /*7a10*/  SYNCS.PHASECHK.TRANS64.TRYWAIT P0, [R11+URZ], R6 ;  /* 0x000000060b0075a7 */ /* 0x000e62000800017f */
[----:B------:R-:W-:-:S05]  /*7a20*/  VIADD R0, R7, 0x1 ;  /* 0x0000000107007836 */ /* 0x000fca0000000000 */
[----:B------:R-:W-:-:S04]  /*7a30*/  ISETP.NE.AND P1, PT, R0, 0x4, PT ;  /* 0x000000040000780c */ /* 0x000fc80003f25270 */
[----:B------:R-:W-:Y:S02]  /*7a40*/  SEL R4, RZ, 0x1, P1 ;  /* 0x00000001ff047807 */ /* 0x000fe40000800000 */
[----:B------:R-:W-:Y:S02]  /*7a50*/  SEL R3, R0, RZ, P1 ;  /* 0x000000ff00037207 */ /* 0x000fe40000800000 */
[----:B------:R-:W-:Y:S01]  /*7a60*/  LOP3.LUT R0, R9, R4, RZ, 0x3c, !PT ;  /* 0x0000000409007212 */ /* 0x000fe200078e3cff */
[----:B-1----:R-:W-:Y:S06]  /*7a70*/  @!P0 BRA `(.L_x_181) ;  /* 0x0000000000c88947 */ /* 0x002fec0003800000 */
.L_x_192:
[----:B------:R-:W-:Y:S01]  /*7a80*/  IMAD R3, R3, 0x8, R2 ;  /* 0x0000000803037824 */ /* 0x000fe200078e0202 */
[----:B------:R-:W-:-:S07]  /*7a90*/  SHF.L.U32 R0, R0, 0x1f, RZ ;  /* 0x0000001f00007819 */ /* 0x000fce00000006ff */
.L_x_182:
[----:B--2---:R2:W3:Y:S02]  /*7aa0*/  SYNCS.PHASECHK.TRANS64.TRYWAIT P0, [R3+URZ], R0 ;  /* 0x00000000030075a7 */ /* 0x0044e4000800017f */
[----:B---3--:R-:W-:Y:S05]  /*7ab0*/  @!P0 NANOSLEEP.SYNCS 0x989680 ;  /* 0x009896800000895d */ /* 0x008fea0003900000 */
[----:B------:R-:W3:Y:S02]  /*7ac0*/  @!P0 SYNCS.PHASECHK.TRANS64 P0, [R3+URZ], R0 ;  /* 0x00000000030085a7 */ /* 0x000ee4000800007f */
[----:B---3--:R-:W-:Y:S05]  /*7ad0*/  @!P0 BRA `(.L_x_182) ;  /* 0xfffffffc00f08947 */ /* 0x008fea000383ffff */
.L_x_177:
[----:B------:R-:W-:Y:S05]  /*7ae0*/  BSYNC B0 ;  /* 0x0000000000007941 */ /* 0x000fea0003800000 */
.L_x_176:
[----:B------:R-:W-:Y:S05]  /*7af0*/  EXIT ;  /* 0x000000000000794d */ /* 0x000fea0003800000 */
.L_x_17:
[----:B-1----:R1:W2:Y:S02]  /*7b00*/  SYNCS.PHASECHK.TRANS64.TRYWAIT P1, [R3+URZ], R0 ;  /* 0x00000000030075a7 */ /* 0x0022a4000802017f */
[----:B--2---:R-:W-:Y:S05]  /*7b10*/  @!P1 NANOSLEEP.SYNCS 0x989680 ;  /* 0x009896800000995d */ /* 0x004fea0003900000 */
[----:B------:R-:W2:Y:S02]  /*7b20*/  @!P1 SYNCS.PHASECHK.TRANS64 P1, [R3+URZ], R0 ;  /* 0x00000000030095a7 */ /* 0x000ea4000802007f */
[----:B--2---:R-:W-:Y:S05]  /*7b30*/  @!P1 BRA `(.L_x_17) ;  /* 0xfffffffc00f09947 */ /* 0x004fea000383ffff */
[----:B------:R-:W-:Y:S05]  /*7b40*/  BRA `(.L_x_16) ;  /* 0xffffff9800587947 */ /* 0x000fea000383ffff */
.L_x_22:
[----:B-1----:R-:W-:-:S04]  /*7b50*/  IMAD.U32 R4, RZ, RZ, UR4 ;  /* 0x00000004ff047e24 */ /* 0x002fc8000f8e00ff */
[----:B------:R1:W2:Y:S03]  /*7b60*/  SYNCS.PHASECHK.TRANS64.TRYWAIT P1, [R4+URZ], R3 ;  /* 0x00000003040075a7 */ /* 0x0002a6000802017f */
[----:B--2---:R-:W-:Y:S05]  /*7b70*/  @!P1 NANOSLEEP.SYNCS 0x989680 ;  /* 0x009896800000995d */ /* 0x004fea0003900000 */
[----:B------:R-:W2:Y:S02]  /*7b80*/  @!P1 SYNCS.PHASECHK.TRANS64 P1, [R4+URZ], R3 ;  /* 0x00000003040095a7 */ /* 0x000ea4000802007f */
[----:B--2---:R-:W-:Y:S05]  /*7b90*/  @!P1 BRA `(.L_x_22) ;  /* 0xfffffffc00ec9947 */ /* 0x004fea000383ffff */
[----:B------:R-:W-:Y:S05]  /*7ba0*/  BRA `(.L_x_21) ;  /* 0xffffffa0007c7947 */ /* 0x000fea000383ffff */
.L_x_163:
[----:B------:R-:W-:Y:S01]  /*7bb0*/  BSSY B1, `(.L_x_183) ;  /* 0x0000006000017945 */ /* 0x000fe20003800000 */
[----:B------:R-:W-:-:S07]  /*7bc0*/  IMAD.MOV.U32 R15, RZ, RZ, -0x1 ;  /* 0xffffffffff0f7424 */ /* 0x000fce00078e00ff */
[----:B------:R-:W-:Y:S05]  /*7bd0*/  WARPSYNC.COLLECTIVE R15, `(.L_x_184) ;  /* 0x000000000f0c7348 */ /* 0x000fea0003c00000 */
[----:B------:R-:W-:Y:S02]  /*7be0*/  ELECT P6, UR62, PT ;  /* 0x00000000003e782f */ /* 0x000fe400038c0000 */
[----:B------:R-:W-:Y:S01]  /*7bf0*/  MOV R14, UR62 ;  /* 0x0000003e000e7c02 */ /* 0x000fe20008000f00 */
[----:B------:R-:W-:Y:S10]  /*7c00*/  ENDCOLLECTIVE ;  /* 0x000000000000791b */ /* 0x000ff40003800000 */
.L_x_184:
[----:B------:R-:W-:Y:S05]  /*7c10*/  BSYNC B1 ;  /* 0x0000000000017941 */ /* 0x000fea0003800000 */
.L_x_183:
[----:B------:R-:W-:Y:S05]  /*7c20*/  BRA `(.L_x_185) ;  /* 0xffffffec00c07947 */ /* 0x000fea000383ffff */
.L_x_166:
[----:B0-----:R0:W1:Y:S02]  /*7c30*/  SYNCS.PHASECHK.TRANS64.TRYWAIT P1, [R14+URZ+0x20], R7 ;  /* 0x000020070e0075a7 */ /* 0x001064000802017f */
[----:B-1----:R-:W-:Y:S05]  /*7c40*/  @!P1 NANOSLEEP.SYNCS 0x989680 ;  /* 0x009896800000995d */ /* 0x002fea0003900000 */
[----:B------:R-:W1:Y:S02]  /*7c50*/  @!P1 SYNCS.PHASECHK.TRANS64 P1, [R14+URZ+0x20], R7 ;  /* 0x000020070e0095a7 */ /* 0x000e64000802007f */
[----:B-1----:R-:W-:Y:S05]  /*7c60*/  @!P1 BRA `(.L_x_166) ;  /* 0xfffffffc00f09947 */ /* 0x002fea000383ffff */
[----:B------:R-:W-:Y:S05]  /*7c70*/  BRA `(.L_x_186) ;  /* 0xffffffec00f47947 */ /* 0x000fea000383ffff */
.L_x_175:
[----:B------:R-:W-:Y:S01]  /*7c80*/  BSSY B0, `(.L_x_187) ;  /* 0x0000006000007945 */ /* 0x000fe20003800000 */
[----:B------:R-:W-:-:S07]  /*7c90*/  IMAD.MOV.U32 R15, RZ, RZ, -0x1 ;  /* 0xffffffffff0f7424 */ /* 0x000fce00078e00ff */
[----:B------:R-:W-:Y:S05]  /*7ca0*/  WARPSYNC.COLLECTIVE R15, `(.L_x_188) ;  /* 0x000000000f0c7348 */ /* 0x000fea0003c00000 */
[----:B------:R-:W-:Y:S02]  /*7cb0*/  ELECT P6, UR62, PT ;  /* 0x00000000003e782f */ /* 0x000fe400038c0000 */
[----:B------:R-:W-:Y:S01]  /*7cc0*/  MOV R14, UR62 ;  /* 0x0000003e000e7c02 */ /* 0x000fe20008000f00 */
[----:B------:R-:W-:Y:S10]  /*7cd0*/  ENDCOLLECTIVE ;  /* 0x000000000000791b */ /* 0x000ff40003800000 */
.L_x_188:
[----:B------:R-:W-:Y:S05]  /*7ce0*/  BSYNC B0 ;  /* 0x0000000000007941 */ /* 0x000fea0003800000 */
.L_x_187:
[----:B------:R-:W-:Y:S05]  /*7cf0*/  BRA `(.L_x_189) ;  /* 0xfffffff800cc7947 */ /* 0x000fea000383ffff */
.L_x_179:
[----:B0-----:R0:W1:Y:S02]  /*7d00*/  SYNCS.PHASECHK.TRANS64.TRYWAIT P0, [R7+URZ], R4 ;  /* 0x00000004070075a7 */ /* 0x001064000800017f */
[----:B-1----:R-:W-:Y:S05]  /*7d10*/  @!P0 NANOSLEEP.SYNCS 0x989680 ;  /* 0x009896800000895d */ /* 0x002fea0003900000 */
[----:B------:R-:W1:Y:S02]  /*7d20*/  @!P0 SYNCS.PHASECHK.TRANS64 P0, [R7+URZ], R4 ;  /* 0x00000004070085a7 */ /* 0x000e64000800007f */
[----:B-1----:R-:W-:Y:S05]  /*7d30*/  @!P0 BRA `(.L_x_179) ;  /* 0xfffffffc00f08947 */ /* 0x002fea000383ffff */
[----:B------:R-:W-:Y:S05]  /*7d40*/  BRA `(.L_x_190) ;  /* 0xfffffffc000c7947 */ /* 0x000fea000383ffff */
.L_x_180:
[----:B0-----:R0:W1:Y:S02]  /*7d50*/  SYNCS.PHASECHK.TRANS64.TRYWAIT P0, [R8+URZ], R5 ;  /* 0x00000005080075a7 */ /* 0x001064000800017f */
[----:B-1----:R-:W-:Y:S05]  /*7d60*/  @!P0 NANOSLEEP.SYNCS 0x989680 ;  /* 0x009896800000895d */ /* 0x002fea0003900000 */
[----:B------:R-:W1:Y:S02]  /*7d70*/  @!P0 SYNCS.PHASECHK.TRANS64 P0, [R8+URZ], R5 ;  /* 0x00000005080085a7 */ /* 0x000e64000800007f */
[----:B-1----:R-:W-:Y:S05]  /*7d80*/  @!P0 BRA `(.L_x_180) ;  /* 0xfffffffc00f08947 */ /* 0x002fea000383ffff */
[----:B------:R-:W-:Y:S05]  /*7d90*/  BRA `(.L_x_191) ;  /* 0xfffffffc001c7947 */ /* 0x000fea000383ffff */
.L_x_181:
[----:B-1----:R1:W2:Y:S02]  /*7da0*/  SYNCS.PHASECHK.TRANS64.TRYWAIT P0, [R11+URZ], R6 ;  /* 0x000000060b0075a7 */ /* 0x0022a4000800017f */
[----:B--2---:R-:W-:Y:S05]  /*7db0*/  @!P0 NANOSLEEP.SYNCS 0x989680 ;  /* 0x009896800000895d */ /* 0x004fea0003900000 */
[----:B------:R-:W2:Y:S02]  /*7dc0*/  @!P0 SYNCS.PHASECHK.TRANS64 P0, [R11+URZ], R6 ;  /* 0x000000060b0085a7 */ /* 0x000ea4000800007f */
[----:B--2---:R-:W-:Y:S05]  /*7dd0*/  @!P0 BRA `(.L_x_181) ;  /* 0xfffffffc00f08947 */ /* 0x004fea000383ffff */
[----:B------:R-:W-:Y:S05]  /*7de0*/  BRA `(.L_x_192) ;  /* 0xfffffffc00247947 */ /* 0x000fea000383ffff */
.L_x_193:
[----:B------:R-:W-:-:S00]  /*7df0*/  BRA `(.L_x_193) ;  /* 0xfffffffc00fc7947 */ /* 0x000fc0000383ffff */
[----:B------:R-:W-:-:S00]  /*7e00*/  NOP ;  /* 0x0000000000007918 */ /* 0x000fc00000000000 */
[----:B------:R-:W-:-:S00]  /*7e10*/  NOP ;  /* 0x0000000000007918 */ /* 0x000fc00000000000 */
[----:B------:R-:W-:-:S00]  /*7e20*/  NOP ;  /* 0x0000000000007918 */ /* 0x000fc00000000000 */
[----:B------:R-:W-:-:S00]  /*7e30*/  NOP ;  /* 0x0000000000007918 */ /* 0x000fc00000000000 */
[----:B------:R-:W-:-:S00]  /*7e40*/  NOP ;  /* 0x0000000000007918 */ /* 0x000fc00000000000 */
[----:B------:R-:W-:-:S00]  /*7e50*/  NOP ;  /* 0x0000000000007918 */ /* 0x000fc00000000000 */
[----:B------:R-:W-:-:S00]  /*7e60*/  NOP ;  /* 0x0000000000007918 */ /* 0x000fc00000000000 */
[----:B------:R-:W-:-:S00]  /*7e70*/  NOP ;  /* 0x0000000000007918 */ /* 0x000fc00000000000 */
.L_x_194:


//--------------------- .nv.global.init           --------------------------
	.section	.nv.global.init,"aw",@progbits
.nv.global.init:
	.type		$str$22,@object
	.size		$str$22,($str$23 - $str$22)
$str$22:
        /*0000*/ 	.byte	0x6b, 0x5f, 0x74, 0x69, 0x6c, 0x65, 0x5f, 0x63, 0x6f, 0x75, 0x6e, 0x74, 0x20, 0x3e, 0x3d, 0x20
        /*0010*/ 	.byte	0x31, 0x00
	.type		$str$23,@object
	.size		$str$23,(__unnamed_1 - $str$23)
$str$23:
        /*0012*/ 	.byte	0x2f, 0x74, 0x6d, 0x70, 0x2f, 0x63, 0x75, 0x74, 0x6c, 0x61, 0x73, 0x73, 0x5f, 0x73, 0x77, 0x65
        /*0022*/ 	.byte	0x65, 0x70, 0x5f, 0x73, 0x72, 0x63, 0x2f, 0x69, 0x6e, 0x63, 0x6c, 0x75, 0x64, 0x65, 0x2f, 0x63
        /*0032*/ 	.byte	0x75, 0x74, 0x6c, 0x61, 0x73, 0x73, 0x2f, 0x67, 0x65, 0x6d, 0x6d, 0x2f, 0x63, 0x6f, 0x6c, 0x6c
        /*0042*/ 	.byte	0x65, 0x63, 0x74, 0x69, 0x76, 0x65, 0x2f, 0x73, 0x6d, 0x39, 0x30, 0x5f, 0x6d, 0x6d, 0x61, 0x5f
        /*0052*/ 	.byte	0x74, 0x6d, 0x61, 0x5f, 0x67, 0x6d, 0x6d, 0x61, 0x5f, 0x73, 0x73, 0x5f, 0x77, 0x61, 0x72, 0x70
        /*0062*/ 	.byte	0x73, 0x70, 0x65, 0x63, 0x69, 0x61, 0x6c, 0x69, 0x7a, 0x65, 0x64, 0x2e, 0x68, 0x70, 0x70, 0x00
	.type		__unnamed_1,@object
	.size		__unnamed_1,(.L_0 - __unnamed_1)
__unnamed_1:
        /*0072*/ 	.byte	0x76, 0x6f, 0x69, 0x64, 0x20, 0x63, 0x75, 0x74, 0x6c, 0x61, 0x73, 0x73, 0x3a, 0x3a, 0x67, 0x65
        /* <DEDUP_REMOVED lines=175> */
        /*0b72*/ 	.byte	0x74, 0x79, 0x5d, 0x00
.L_0:


//--------------------- .nv.shared._ZN7cutlass13device_kernelINS_4gemm6kernel13GemmUniversalIN4cute5tupleIJiiiiEEENS1_10collective13CollectiveMmaINS1_34MainloopSm90TmaGmmaWarpSpecializedILi4ENS5_IJNS4_1CILi1EEESB_SB_EEENS1_35KernelTmaWarpSpecializedCooperativeEEENS5_IJNSA_ILi128EEESF_SF_EEEfNS5_IJlSB_lEEEfSH_NS4_8TiledMMAINS4_8MMA_AtomIJNS4_4SM904GMMA30MMA_64x128x8_F32TF32TF32_SS_TNILNSL_7ScaleInE1ELSN_1EEEEEENS4_6LayoutINS5_IJNSA_ILi2EEESB_SB_EEENS5_IJSB_NSA_ILi0EEEST_EEEEENS5_IJNS4_10UnderscoreESW_SW_EEEEENS4_13SM90_TMA_LOADENS4_14ComposedLayoutINS4_7SwizzleILi3ELi4ELi3EEENS4_18smem_ptr_flag_bitsILi32EEENSQ_INS5_IJNSA_ILi8EEENSA_ILi32EEEEEENS5_IJS16_SB_EEEEEEEvNS4_8identityESZ_S1A_vS1B_EENS_8epilogue10collective6detail29Sm90TmaWarpSpecializedAdapterINS1E_15DefaultEpilogueIfSH_SH_NS1D_6thread17LinearCombinationIfLi1EffLNS1I_9ScaleType4KindE0ELNS_15FloatRoundStyleE2EfEENS1_15EpilogueDefaultEEEEEvvEEEEvNT_6ParamsE --------------------------
	.section	.nv.shared._ZN7cutlass13device_kernelINS_4gemm6kernel13GemmUniversalIN4cute5tupleIJiiiiEEENS1_10collective13CollectiveMmaINS1_34MainloopSm90TmaGmmaWarpSpecializedILi4ENS5_IJNS4_1CILi1EEESB_SB_EEENS1_35KernelTmaWarpSpecializedCooperativeEEENS5_IJNSA_ILi128EEESF_SF_EEEfNS5_IJlSB_lEEEfSH_NS4_8TiledMMAINS4_8MMA_AtomIJNS4_4SM904GMMA30MMA_64x128x8_F32TF32TF32_SS_TNILNSL_7ScaleInE1ELSN_1EEEEEENS4_6LayoutINS5_IJNSA_ILi2EEESB_SB_EEENS5_IJSB_NSA_ILi0EEEST_EEEEENS5_IJNS4_10UnderscoreESW_SW_EEEEENS4_13SM90_TMA_LOADENS4_14ComposedLayoutINS4_7SwizzleILi3ELi4ELi3EEENS4_18smem_ptr_flag_bitsILi32EEENSQ_INS5_IJNSA_ILi8EEENSA_ILi32EEEEEENS5_IJS16_SB_EEEEEEEvNS4_8identityESZ_S1A_vS1B_EENS_8epilogue10collective6detail29Sm90TmaWarpSpecializedAdapterINS1E_15DefaultEpilogueIfSH_SH_NS1D_6thread17LinearCombinationIfLi1EffLNS1I_9ScaleType4KindE0ELNS_15FloatRoundStyleE2EfEENS1_15EpilogueDefaultEEEEEvvEEEEvNT_6ParamsE,"aw",@nobits
	.sectionflags	@""
	.align	16
	.zero		1024


//--------------------- .nv.shared.reserved.0     --------------------------
	.section	.nv.shared.reserved.0,"aw",@nobits
	.weak		__nv_reservedSMEM_offset_0_alias
	.size		__nv_reservedSMEM_offset_0_alias, 0, 0
	.other		__nv_reservedSMEM_offset_0_alias,@"STO_CUDA_RESERVED_SHARED STV_DEFAULT"
__nv_reservedSMEM_offset_0_alias:
	.zero		0


//--------------------- .nv.global                --------------------------
	.section	.nv.global,"aw",@nobits
.nv.global:
	.type		_ZN40_INTERNAL_798ce8fa_4_k_cu_8c26d7a0_234754cute1_E,@object
	.size		_ZN40_INTERNAL_798ce8fa_4_k_cu_8c26d7a0_234754cute1_E,(_ZN40_INTERNAL_798ce8fa_4_k_cu_8c26d7a0_234754cuda3std3__45__cpo6cbeginE - _ZN40_INTERNAL_798ce8fa_4_k_cu_8c26d7a0_234754cute1_E)
_ZN40_INTERNAL_798ce8fa_4_k_cu_8c26d7a0_234754cute1_E:
	.zero		1
	.type		_ZN40_INTERNAL_798ce8fa_4_k_cu_8c26d7a0_234754cuda3std3__45__cpo6cbeginE,@object
	.size		_ZN40_INTERNAL_798ce8fa_4_k_cu_8c26d7a0_234754cuda3std3__45__cpo6cbeginE,(_ZN40_INTERNAL_798ce8fa_4_k_cu_8c26d7a0_234754cuda3std3__48in_placeE - _ZN40_INTERNAL_798ce8fa_4_k_cu_8c26d7a0_234754cuda3std3__45__cpo6cbeginE)
_ZN40_INTERNAL_798ce8fa_4_k_cu_8c26d7a0_234754cuda3std3__45__cpo6cbeginE:
	.zero		1
	.type		_ZN40_INTERNAL_798ce8fa_4_k_cu_8c26d7a0_234754cuda3std3__48in_placeE,@object
	.size		_ZN40_INTERNAL_798ce8fa_4_k_cu_8c26d7a0_234754cuda3std3__48in_placeE,(_ZN40_INTERNAL_798ce8fa_4_k_cu_8c26d7a0_234754cuda3std6ranges3__45__cpo9iter_moveE - _ZN40_INTERNAL_798ce8fa_4_k_cu_8c26d7a0_234754cuda3std3__48in_placeE)
_ZN40_INTERNAL_798ce8fa_4_k_cu_8c26d7a0_234754cuda3std3__48in_placeE:
	.zero		1
	.type		_ZN40_INTERNAL_798ce8fa_4_k_cu_8c26d7a0_234754cuda3std6ranges3__45__cpo9iter_moveE,@object
	.size		_ZN40_INTERNAL_798ce8fa_4_k_cu_8c26d7a0_234754cuda3std6ranges3__45__cpo9iter_moveE,(_ZN40_INTERNAL_798ce8fa_4_k_cu_8c26d7a0_234754cuda3std3__45__cpo5beginE - _ZN40_INTERNAL_798ce8fa_4_k_cu_8c26d7a0_234754cuda3std6ranges3__45__cpo9iter_moveE)
_ZN40_INTERNAL_798ce8fa_4_k_cu_8c26d7a0_234754cuda3std6ranges3__45__cpo9iter_moveE:
	.zero		1
	.type		_ZN40_INTERNAL_798ce8fa_4_k_cu_8c26d7a0_234754cuda3std3__45__cpo5beginE,@object
	.size		_ZN40_INTERNAL_798ce8fa_4_k_cu_8c26d7a0_234754cuda3std3__45__cpo5beginE,(_ZN40_INTERNAL_798ce8fa_4_k_cu_8c26d7a0_234754cuda3std3__442_GLOBAL__N__798ce8fa_4_k_cu_8c26d7a0_234756ignoreE - _ZN40_INTERNAL_798ce8fa_4_k_cu_8c26d7a0_234754cuda3std3__45__cpo5beginE)
_ZN40_INTERNAL_798ce8fa_4_k_cu_8c26d7a0_234754cuda3std3__45__cpo5beginE:
	.zero		1
	.type		_ZN40_INTERNAL_798ce8fa_4_k_cu_8c26d7a0_234754cuda3std3__442_GLOBAL__N__798ce8fa_4_k_cu_8c26d7a0_234756ignoreE,@object
	.size		_ZN40_INTERNAL_798ce8fa_4_k_cu_8c26d7a0_234754cuda3std3__442_GLOBAL__N__798ce8fa_4_k_cu_8c26d7a0_234756ignoreE,(_ZN40_INTERNAL_798ce8fa_4_k_cu_8c26d7a0_234754cute7productE - _ZN40_INTERNAL_798ce8fa_4_k_cu_8c26d7a0_234754cuda3std3__442_GLOBAL__N__798ce8fa_4_k_cu_8c26d7a0_234756ignoreE)
_ZN40_INTERNAL_798ce8fa_4_k_cu_8c26d7a0_234754cuda3std3__442_GLOBAL__N__798ce8fa_4_k_cu_8c26d7a0_234756ignoreE:
	.zero		1
	.type		_ZN40_INTERNAL_798ce8fa_4_k_cu_8c26d7a0_234754cute7productE,@object
	.size		_ZN40_INTERNAL_798ce8fa_4_k_cu_8c26d7a0_234754cute7productE,(_ZN40_INTERNAL_798ce8fa_4_k_cu_8c26d7a0_234754cuda3std3__45__cpo3endE - _ZN40_INTERNAL_798ce8fa_4_k_cu_8c26d7a0_234754cute7productE)
_ZN40_INTERNAL_798ce8fa_4_k_cu_8c26d7a0_234754cute7productE:
	.zero		1
	.type		_ZN40_INTERNAL_798ce8fa_4_k_cu_8c26d7a0_234754cuda3std3__45__cpo3endE,@object
	.size		_ZN40_INTERNAL_798ce8fa_4_k_cu_8c26d7a0_234754cuda3std3__45__cpo3endE,(_ZN40_INTERNAL_798ce8fa_4_k_cu_8c26d7a0_234754cuda3std3__419piecewise_constructE - _ZN40_INTERNAL_798ce8fa_4_k_cu_8c26d7a0_234754cuda3std3__45__cpo3endE)
_ZN40_INTERNAL_798ce8fa_4_k_cu_8c26d7a0_234754cuda3std3__45__cpo3endE:
	.zero		1
	.type		_ZN40_INTERNAL_798ce8fa_4_k_cu_8c26d7a0_234754cuda3std3__419piecewise_constructE,@object
	.size		_ZN40_INTERNAL_798ce8fa_4_k_cu_8c26d7a0_234754cuda3std3__419piecewise_constructE,(_ZN40_INTERNAL_798ce8fa_4_k_cu_8c26d7a0_234754cuda3std3__45__cpo4cendE - _ZN40_INTERNAL_798ce8fa_4_k_cu_8c26d7a0_234754cuda3std3__419piecewise_constructE)
_ZN40_INTERNAL_798ce8fa_4_k_cu_8c26d7a0_234754cuda3std3__419piecewise_constructE:
	.zero		1
	.type		_ZN40_INTERNAL_798ce8fa_4_k_cu_8c26d7a0_234754cuda3std3__45__cpo4cendE,@object
	.size		_ZN40_INTERNAL_798ce8fa_4_k_cu_8c26d7a0_234754cuda3std3__45__cpo4cendE,(_ZN40_INTERNAL_798ce8fa_4_k_cu_8c26d7a0_234754cuda3std6ranges3__45__cpo4swapE - _ZN40_INTERNAL_798ce8fa_4_k_cu_8c26d7a0_234754cuda3std3__45__cpo4cendE)
_ZN40_INTERNAL_798ce8fa_4_k_cu_8c26d7a0_234754cuda3std3__45__cpo4cendE:
	.zero		1
	.type		_ZN40_INTERNAL_798ce8fa_4_k_cu_8c26d7a0_234754cuda3std6ranges3__45__cpo4swapE,@object
	.size		_ZN40_INTERNAL_798ce8fa_4_k_cu_8c26d7a0_234754cuda3std6ranges3__45__cpo4swapE,(.L_8 - _ZN40_INTERNAL_798ce8fa_4_k_cu_8c26d7a0_234754cuda3std6ranges3__45__cpo4swapE)
_ZN40_INTERNAL_798ce8fa_4_k_cu_8c26d7a0_234754cuda3std6ranges3__45__cpo4swapE:
	.zero		1
.L_8:


//--------------------- .nv.constant0._ZN7cutlass13device_kernelINS_4gemm6kernel13GemmUniversalIN4cute5tupleIJiiiiEEENS1_10collective13CollectiveMmaINS1_34MainloopSm90TmaGmmaWarpSpecializedILi4ENS5_IJNS4_1CILi1EEESB_SB_EEENS1_35KernelTmaWarpSpecializedCooperativeEEENS5_IJNSA_ILi128EEESF_SF_EEEfNS5_IJlSB_lEEEfSH_NS4_8TiledMMAINS4_8MMA_AtomIJNS4_4SM904GMMA30MMA_64x128x8_F32TF32TF32_SS_TNILNSL_7ScaleInE1ELSN_1EEEEEENS4_6LayoutINS5_IJNSA_ILi2EEESB_SB_EEENS5_IJSB_NSA_ILi0EEEST_EEEEENS5_IJNS4_10UnderscoreESW_SW_EEEEENS4_13SM90_TMA_LOADENS4_14ComposedLayoutINS4_7SwizzleILi3ELi4ELi3EEENS4_18smem_ptr_flag_bitsILi32EEENSQ_INS5_IJNSA_ILi8EEENSA_ILi32EEEEEENS5_IJS16_SB_EEEEEEEvNS4_8identityESZ_S1A_vS1B_EENS_8epilogue10collective6detail29Sm90TmaWarpSpecializedAdapterINS1E_15DefaultEpilogueIfSH_SH_NS1D_6thread17LinearCombinationIfLi1EffLNS1I_9ScaleType4KindE0ELNS_15FloatRoundStyleE2EfEENS1_15EpilogueDefaultEEEEEvvEEEEvNT_6ParamsE --------------------------
	.section	.nv.constant0._ZN7cutlass13device_kernelINS_4gemm6kernel13GemmUniversalIN4cute5tupleIJiiiiEEENS1_10collective13CollectiveMmaINS1_34MainloopSm90TmaGmmaWarpSpecializedILi4ENS5_IJNS4_1CILi1EEESB_SB_EEENS1_35KernelTmaWarpSpecializedCooperativeEEENS5_IJNSA_ILi128EEESF_SF_EEEfNS5_IJlSB_lEEEfSH_NS4_8TiledMMAINS4_8MMA_AtomIJNS4_4SM904GMMA30MMA_64x128x8_F32TF32TF32_SS_TNILNSL_7ScaleInE1ELSN_1EEEEEENS4_6LayoutINS5_IJNSA_ILi2EEESB_SB_EEENS5_IJSB_NSA_ILi0EEEST_EEEEENS5_IJNS4_10UnderscoreESW_SW_EEEEENS4_13SM90_TMA_LOADENS4_14ComposedLayoutINS4_7SwizzleILi3ELi4ELi3EEENS4_18smem_ptr_flag_bitsILi32EEENSQ_INS5_IJNSA_ILi8EEENSA_ILi32EEEEEENS5_IJS16_SB_EEEEEEEvNS4_8identityESZ_S1A_vS1B_EENS_8epilogue10collective6detail29Sm90TmaWarpSpecializedAdapterINS1E_15DefaultEpilogueIfSH_SH_NS1D_6thread17LinearCombinationIfLi1EffLNS1I_9ScaleType4KindE0ELNS_15FloatRoundStyleE2EfEENS1_15EpilogueDefaultEEEEEvvEEEEvNT_6ParamsE,"a",@progbits
	.sectionflags	@""
	.align	4
.nv.constant0._ZN7cutlass13device_kernelINS_4gemm6kernel13GemmUniversalIN4cute5tupleIJiiiiEEENS1_10collective13CollectiveMmaINS1_34MainloopSm90TmaGmmaWarpSpecializedILi4ENS5_IJNS4_1CILi1EEESB_SB_EEENS1_35KernelTmaWarpSpecializedCooperativeEEENS5_IJNSA_ILi128EEESF_SF_EEEfNS5_IJlSB_lEEEfSH_NS4_8TiledMMAINS4_8MMA_AtomIJNS4_4SM904GMMA30MMA_64x128x8_F32TF32TF32_SS_TNILNSL_7ScaleInE1ELSN_1EEEEEENS4_6LayoutINS5_IJNSA_ILi2EEESB_SB_EEENS5_IJSB_NSA_ILi0EEEST_EEEEENS5_IJNS4_10UnderscoreESW_SW_EEEEENS4_13SM90_TMA_LOADENS4_14ComposedLayoutINS4_7SwizzleILi3ELi4ELi3EEENS4_18smem_ptr_flag_bitsILi32EEENSQ_INS5_IJNSA_ILi8EEENSA_ILi32EEEEEENS5_IJS16_SB_EEEEEEEvNS4_8identityESZ_S1A_vS1B_EENS_8epilogue10collective6detail29Sm90TmaWarpSpecializedAdapterINS1E_15DefaultEpilogueIfSH_SH_NS1D_6thread17LinearCombinationIfLi1EffLNS1I_9ScaleType4KindE0ELNS_15FloatRoundStyleE2EfEENS1_15EpilogueDefaultEEEEEvvEEEEvNT_6ParamsE:
	.zero		1664


//--------------------- SYMBOLS --------------------------

	.type		.nv.reservedSmem.offset0,@object
	.size		.nv.reservedSmem.offset0,0x4
	.type		__assertfail,@function
